	.headerflags	@"EF_CUDA_TEXMODE_UNIFIED EF_CUDA_64BIT_ADDRESS EF_CUDA_SM86 EF_CUDA_VIRTUAL_SM(EF_CUDA_SM86)"
	.elftype	@"ET_EXEC"


//--------------------- .nv.info                  --------------------------
	.section	.nv.info,"",@"SHT_CUDA_INFO"
	.align	4


	//----- nvinfo : EIATTR_REGCOUNT
	.align		4
        /*0000*/ 	.byte	0x04, 0x2f
        /*0002*/ 	.short	(.L_2 - .L_1)
	.align		4
.L_1:
        /*0004*/ 	.word	index@(triton_red_fused__to_copy_add_amax_amin_clamp_mul_native_layer_norm_reciprocal_1)
        /*0008*/ 	.word	0x00000031


	//----- nvinfo : EIATTR_MIN_STACK_SIZE
	.align		4
.L_2:
        /*000c*/ 	.byte	0x04, 0x12
        /*000e*/ 	.short	(.L_4 - .L_3)
	.align		4
.L_3:
        /*0010*/ 	.word	index@(triton_red_fused__to_copy_add_amax_amin_clamp_mul_native_layer_norm_reciprocal_1)
        /*0014*/ 	.word	0x00000000


	//----- nvinfo : EIATTR_FRAME_SIZE
	.align		4
.L_4:
        /*0018*/ 	.byte	0x04, 0x11
        /*001a*/ 	.short	(.L_6 - .L_5)
	.align		4
.L_5:
        /*001c*/ 	.word	index@(triton_red_fused__to_copy_add_amax_amin_clamp_mul_native_layer_norm_reciprocal_1)
        /*0020*/ 	.word	0x00000000


	//----- nvinfo : EIATTR_MIN_STACK_SIZE
	.align		4
.L_6:
        /*0024*/ 	.byte	0x04, 0x12
        /*0026*/ 	.short	(.L_8 - .L_7)
	.align		4
.L_7:
        /*0028*/ 	.word	index@(triton_red_fused__to_copy_add_amax_amin_clamp_mul_native_layer_norm_reciprocal_1)
        /*002c*/ 	.word	0x00000000
.L_8:


//--------------------- .nv.info.triton_red_fused__to_copy_add_amax_amin_clamp_mul_native_layer_norm_reciprocal_1 --------------------------
	.section	.nv.info.triton_red_fused__to_copy_add_amax_amin_clamp_mul_native_layer_norm_reciprocal_1,"",@"SHT_CUDA_INFO"
	.sectionflags	@""
	.align	4


	//----- nvinfo : EIATTR_CUDA_API_VERSION
	.align		4
        /*0000*/ 	.byte	0x04, 0x37
        /*0002*/ 	.short	(.L_10 - .L_9)
.L_9:
        /*0004*/ 	.word	0x0000007c


	//----- nvinfo : EIATTR_SW2861232_WAR
	.align		4
.L_10:
        /*0008*/ 	.byte	0x01, 0x35
	.zero		2


	//----- nvinfo : EIATTR_PARAM_CBANK
	.align		4
        /*000c*/ 	.byte	0x04, 0x0a
        /*000e*/ 	.short	(.L_12 - .L_11)
	.align		4
.L_11:
        /*0010*/ 	.word	index@(.nv.constant0.triton_red_fused__to_copy_add_amax_amin_clamp_mul_native_layer_norm_reciprocal_1)
        /*0014*/ 	.short	0x0160
        /*0016*/ 	.short	0x0090


	//----- nvinfo : EIATTR_CBANK_PARAM_SIZE
	.align		4
.L_12:
        /*0018*/ 	.byte	0x03, 0x19
        /*001a*/ 	.short	0x0090


	//----- nvinfo : EIATTR_KPARAM_INFO
	.align		4
        /*001c*/ 	.byte	0x04, 0x17
        /*001e*/ 	.short	(.L_14 - .L_13)
.L_13:
        /*0020*/ 	.word	0x00000000
        /*0024*/ 	.short	0x0012
        /*0026*/ 	.short	0x0088
        /*0028*/ 	.byte	0x00, 0xf4, 0x21, 0x00


	//----- nvinfo : EIATTR_KPARAM_INFO
	.align		4
.L_14:
        /*002c*/ 	.byte	0x04, 0x17
        /*002e*/ 	.short	(.L_16 - .L_15)
.L_15:
        /*0030*/ 	.word	0x00000000
        /*0034*/ 	.short	0x0011
        /*0036*/ 	.short	0x0084
        /*0038*/ 	.byte	0x00, 0xf0, 0x11, 0x00


	//----- nvinfo : EIATTR_KPARAM_INFO
	.align		4
.L_16:
        /*003c*/ 	.byte	0x04, 0x17
        /*003e*/ 	.short	(.L_18 - .L_17)
.L_17:
        /*0040*/ 	.word	0x00000000
        /*0044*/ 	.short	0x0010
        /*0046*/ 	.short	0x0080
        /*0048*/ 	.byte	0x00, 0xf0, 0x11, 0x00


	//----- nvinfo : EIATTR_KPARAM_INFO
	.align		4
.L_18:
        /*004c*/ 	.byte	0x04, 0x17
        /*004e*/ 	.short	(.L_20 - .L_19)
.L_19:
        /*0050*/ 	.word	0x00000000
        /*0054*/ 	.short	0x000f
        /*0056*/ 	.short	0x0078
        /*0058*/ 	.byte	0x00, 0xf4, 0x21, 0x00


	//----- nvinfo : EIATTR_KPARAM_INFO
	.align		4
.L_20:
        /*005c*/ 	.byte	0x04, 0x17
        /*005e*/ 	.short	(.L_22 - .L_21)
.L_21:
        /*0060*/ 	.word	0x00000000
        /*0064*/ 	.short	0x000e
        /*0066*/ 	.short	0x0070
        /*0068*/ 	.byte	0x00, 0xf4, 0x21, 0x00


	//----- nvinfo : EIATTR_KPARAM_INFO
	.align		4
.L_22:
        /*006c*/ 	.byte	0x04, 0x17
        /*006e*/ 	.short	(.L_24 - .L_23)
.L_23:
        /*0070*/ 	.word	0x00000000
        /*0074*/ 	.short	0x000d
        /*0076*/ 	.short	0x0068
        /*0078*/ 	.byte	0x00, 0xf4, 0x21, 0x00


	//----- nvinfo : EIATTR_KPARAM_INFO
	.align		4
.L_24:
        /*007c*/ 	.byte	0x04, 0x17
        /*007e*/ 	.short	(.L_26 - .L_25)
.L_25:
        /*0080*/ 	.word	0x00000000
        /*0084*/ 	.short	0x000c
        /*0086*/ 	.short	0x0060
        /*0088*/ 	.byte	0x00, 0xf4, 0x21, 0x00


	//----- nvinfo : EIATTR_KPARAM_INFO
	.align		4
.L_26:
        /*008c*/ 	.byte	0x04, 0x17
        /*008e*/ 	.short	(.L_28 - .L_27)
.L_27:
        /*0090*/ 	.word	0x00000000
        /*0094*/ 	.short	0x000b
        /*0096*/ 	.short	0x0058
        /*0098*/ 	.byte	0x00, 0xf4, 0x21, 0x00


	//----- nvinfo : EIATTR_KPARAM_INFO
	.align		4
.L_28:
        /*009c*/ 	.byte	0x04, 0x17
        /*009e*/ 	.short	(.L_30 - .L_29)
.L_29:
        /*00a0*/ 	.word	0x00000000
        /*00a4*/ 	.short	0x000a
        /*00a6*/ 	.short	0x0050
        /*00a8*/ 	.byte	0x00, 0xf4, 0x21, 0x00


	//----- nvinfo : EIATTR_KPARAM_INFO
	.align		4
.L_30:
        /*00ac*/ 	.byte	0x04, 0x17
        /*00ae*/ 	.short	(.L_32 - .L_31)
.L_31:
        /*00b0*/ 	.word	0x00000000
        /*00b4*/ 	.short	0x0009
        /*00b6*/ 	.short	0x0048
        /*00b8*/ 	.byte	0x00, 0xf4, 0x21, 0x00


	//----- nvinfo : EIATTR_KPARAM_INFO
	.align		4
.L_32:
        /*00bc*/ 	.byte	0x04, 0x17
        /*00be*/ 	.short	(.L_34 - .L_33)
.L_33:
        /*00c0*/ 	.word	0x00000000
        /*00c4*/ 	.short	0x0008
        /*00c6*/ 	.short	0x0040
        /*00c8*/ 	.byte	0x00, 0xf4, 0x21, 0x00


	//----- nvinfo : EIATTR_KPARAM_INFO
	.align		4
.L_34:
        /*00cc*/ 	.byte	0x04, 0x17
        /*00ce*/ 	.short	(.L_36 - .L_35)
.L_35:
        /*00d0*/ 	.word	0x00000000
        /*00d4*/ 	.short	0x0007
        /*00d6*/ 	.short	0x0038
        /*00d8*/ 	.byte	0x00, 0xf4, 0x21, 0x00


	//----- nvinfo : EIATTR_KPARAM_INFO
	.align		4
.L_36:
        /*00dc*/ 	.byte	0x04, 0x17
        /*00de*/ 	.short	(.L_38 - .L_37)
.L_37:
        /*00e0*/ 	.word	0x00000000
        /*00e4*/ 	.short	0x0006
        /*00e6*/ 	.short	0x0030
        /*00e8*/ 	.byte	0x00, 0xf4, 0x21, 0x00


	//----- nvinfo : EIATTR_KPARAM_INFO
	.align		4
.L_38:
        /*00ec*/ 	.byte	0x04, 0x17
        /*00ee*/ 	.short	(.L_40 - .L_39)
.L_39:
        /*00f0*/ 	.word	0x00000000
        /*00f4*/ 	.short	0x0005
        /*00f6*/ 	.short	0x0028
        /*00f8*/ 	.byte	0x00, 0xf4, 0x21, 0x00


	//----- nvinfo : EIATTR_KPARAM_INFO
	.align		4
.L_40:
        /*00fc*/ 	.byte	0x04, 0x17
        /*00fe*/ 	.short	(.L_42 - .L_41)
.L_41:
        /*0100*/ 	.word	0x00000000
        /*0104*/ 	.short	0x0004
        /*0106*/ 	.short	0x0020
        /*0108*/ 	.byte	0x00, 0xf4, 0x21, 0x00


	//----- nvinfo : EIATTR_KPARAM_INFO
	.align		4
.L_42:
        /*010c*/ 	.byte	0x04, 0x17
        /*010e*/ 	.short	(.L_44 - .L_43)
.L_43:
        /*0110*/ 	.word	0x00000000
        /*0114*/ 	.short	0x0003
        /*0116*/ 	.short	0x0018
        /*0118*/ 	.byte	0x00, 0xf4, 0x21, 0x00


	//----- nvinfo : EIATTR_KPARAM_INFO
	.align		4
.L_44:
        /*011c*/ 	.byte	0x04, 0x17
        /*011e*/ 	.short	(.L_46 - .L_45)
.L_45:
        /*0120*/ 	.word	0x00000000
        /*0124*/ 	.short	0x0002
        /*0126*/ 	.short	0x0010
        /*0128*/ 	.byte	0x00, 0xf4, 0x21, 0x00


	//----- nvinfo : EIATTR_KPARAM_INFO
	.align		4
.L_46:
        /*012c*/ 	.byte	0x04, 0x17
        /*012e*/ 	.short	(.L_48 - .L_47)
.L_47:
        /*0130*/ 	.word	0x00000000
        /*0134*/ 	.short	0x0001
        /*0136*/ 	.short	0x0008
        /*0138*/ 	.byte	0x00, 0xf4, 0x21, 0x00


	//----- nvinfo : EIATTR_KPARAM_INFO
	.align		4
.L_48:
        /*013c*/ 	.byte	0x04, 0x17
        /*013e*/ 	.short	(.L_50 - .L_49)
.L_49:
        /*0140*/ 	.word	0x00000000
        /*0144*/ 	.short	0x0000
        /*0146*/ 	.short	0x0000
        /*0148*/ 	.byte	0x00, 0xf4, 0x21, 0x00


	//----- nvinfo : EIATTR_MAXREG_COUNT
	.align		4
.L_50:
        /*014c*/ 	.byte	0x03, 0x1b
        /*014e*/ 	.short	0x0040


	//----- nvinfo : EIATTR_COOP_GROUP_MASK_REGIDS
	.align		4
        /*0150*/ 	.byte	0x04, 0x29
        /*0152*/ 	.short	(.L_52 - .L_51)


	//   ....[0]....
.L_51:
        /*0154*/ 	.word	0xffffffff


	//   ....[1]....
        /*0158*/ 	.word	0xffffffff


	//   ....[2]....
        /*015c*/ 	.word	0xffffffff


	//   ....[3]....
        /*0160*/ 	.word	0xffffffff


	//   ....[4]....
        /*0164*/ 	.word	0xffffffff


	//   ....[5]....
        /*0168*/ 	.word	0xffffffff


	//   ....[6]....
        /*016c*/ 	.word	0xffffffff


	//   ....[7]....
        /*0170*/ 	.word	0xffffffff


	//   ....[8]....
        /*0174*/ 	.word	0xffffffff


	//   ....[9]....
        /*0178*/ 	.word	0xffffffff


	//   ....[10]....
        /*017c*/ 	.word	0xffffffff


	//   ....[11]....
        /*0180*/ 	.word	0xffffffff


	//   ....[12]....
        /*0184*/ 	.word	0xffffffff


	//   ....[13]....
        /*0188*/ 	.word	0xffffffff


	//   ....[14]....
        /*018c*/ 	.word	0xffffffff


	//   ....[15]....
        /*0190*/ 	.word	0xffffffff


	//   ....[16]....
        /*0194*/ 	.word	0xffffffff


	//   ....[17]....
        /*0198*/ 	.word	0xffffffff


	//   ....[18]....
        /*019c*/ 	.word	0xffffffff


	//   ....[19]....
        /*01a0*/ 	.word	0xffffffff


	//   ....[20]....
        /*01a4*/ 	.word	0xffffffff


	//   ....[21]....
        /*01a8*/ 	.word	0xffffffff


	//   ....[22]....
        /*01ac*/ 	.word	0xffffffff


	//   ....[23]....
        /*01b0*/ 	.word	0xffffffff


	//   ....[24]....
        /*01b4*/ 	.word	0xffffffff


	//   ....[25]....
        /*01b8*/ 	.word	0xffffffff


	//   ....[26]....
        /*01bc*/ 	.word	0xffffffff


	//   ....[27]....
        /*01c0*/ 	.word	0xffffffff


	//   ....[28]....
        /*01c4*/ 	.word	0xffffffff


	//   ....[29]....
        /*01c8*/ 	.word	0xffffffff


	//   ....[30]....
        /*01cc*/ 	.word	0xffffffff


	//   ....[31]....
        /*01d0*/ 	.word	0xffffffff


	//   ....[32]....
        /*01d4*/ 	.word	0xffffffff


	//   ....[33]....
        /*01d8*/ 	.word	0xffffffff


	//   ....[34]....
        /*01dc*/ 	.word	0xffffffff


	//   ....[35]....
        /*01e0*/ 	.word	0xffffffff


	//   ....[36]....
        /*01e4*/ 	.word	0xffffffff


	//   ....[37]....
        /*01e8*/ 	.word	0xffffffff


	//   ....[38]....
        /*01ec*/ 	.word	0xffffffff


	//   ....[39]....
        /*01f0*/ 	.word	0xffffffff


	//   ....[40]....
        /*01f4*/ 	.word	0xffffffff


	//   ....[41]....
        /*01f8*/ 	.word	0xffffffff


	//   ....[42]....
        /*01fc*/ 	.word	0xffffffff


	//   ....[43]....
        /*0200*/ 	.word	0xffffffff


	//   ....[44]....
        /*0204*/ 	.word	0xffffffff


	//   ....[45]....
        /*0208*/ 	.word	0xffffffff


	//   ....[46]....
        /*020c*/ 	.word	0xffffffff


	//   ....[47]....
        /*0210*/ 	.word	0xffffffff


	//   ....[48]....
        /*0214*/ 	.word	0xffffffff


	//   ....[49]....
        /*0218*/ 	.word	0xffffffff


	//   ....[50]....
        /*021c*/ 	.word	0xffffffff


	//   ....[51]....
        /*0220*/ 	.word	0xffffffff


	//   ....[52]....
        /*0224*/ 	.word	0xffffffff


	//   ....[53]....
        /*0228*/ 	.word	0xffffffff


	//   ....[54]....
        /*022c*/ 	.word	0xffffffff


	//   ....[55]....
        /*0230*/ 	.word	0xffffffff


	//   ....[56]....
        /*0234*/ 	.word	0xffffffff


	//----- nvinfo : EIATTR_COOP_GROUP_INSTR_OFFSETS
	.align		4
.L_52:
        /*0238*/ 	.byte	0x04, 0x28
        /*023a*/ 	.short	(.L_54 - .L_53)


	//   ....[0]....
.L_53:
        /*023c*/ 	.word	0x00000560


	//   ....[1]....
        /*0240*/ 	.word	0x00000770


	//   ....[2]....
        /*0244*/ 	.word	0x00000820


	//   ....[3]....
        /*0248*/ 	.word	0x00000860


	//   ....[4]....
        /*024c*/ 	.word	0x00000900


	//   ....[5]....
        /*0250*/ 	.word	0x000009f0


	//   ....[6]....
        /*0254*/ 	.word	0x00000a30


	//   ....[7]....
        /*0258*/ 	.word	0x00000a70


	//   ....[8]....
        /*025c*/ 	.word	0x00000b50


	//   ....[9]....
        /*0260*/ 	.word	0x00000b90


	//   ....[10]....
        /*0264*/ 	.word	0x00000bd0


	//   ....[11]....
        /*0268*/ 	.word	0x00000cb0


	//   ....[12]....
        /*026c*/ 	.word	0x00000ce0


	//   ....[13]....
        /*0270*/ 	.word	0x00000e10


	//   ....[14]....
        /*0274*/ 	.word	0x00000e50


	//   ....[15]....
        /*0278*/ 	.word	0x00000f80


	//   ....[16]....
        /*027c*/ 	.word	0x00000f90


	//   ....[17]....
        /*0280*/ 	.word	0x00000fd0


	//   ....[18]....
        /*0284*/ 	.word	0x00001010


	//   ....[19]....
        /*0288*/ 	.word	0x000010a0


	//   ....[20]....
        /*028c*/ 	.word	0x00001180


	//   ....[21]....
        /*0290*/ 	.word	0x000011a0


	//   ....[22]....
        /*0294*/ 	.word	0x000011e0


	//   ....[23]....
        /*0298*/ 	.word	0x000012d0


	//   ....[24]....
        /*029c*/ 	.word	0x00001330


	//   ....[25]....
        /*02a0*/ 	.word	0x000013f0


	//   ....[26]....
        /*02a4*/ 	.word	0x00001450


	//   ....[27]....
        /*02a8*/ 	.word	0x00001d20


	//   ....[28]....
        /*02ac*/ 	.word	0x00001d60


	//   ....[29]....
        /*02b0*/ 	.word	0x00001db0


	//   ....[30]....
        /*02b4*/ 	.word	0x00001de0


	//   ....[31]....
        /*02b8*/ 	.word	0x00001e30


	//   ....[32]....
        /*02bc*/ 	.word	0x00001e60


	//   ....[33]....
        /*02c0*/ 	.word	0x00001eb0


	//   ....[34]....
        /*02c4*/ 	.word	0x00001ee0


	//   ....[35]....
        /*02c8*/ 	.word	0x00001f40


	//   ....[36]....
        /*02cc*/ 	.word	0x00001f70


	//   ....[37]....
        /*02d0*/ 	.word	0x00002080


	//   ....[38]....
        /*02d4*/ 	.word	0x000020b0


	//   ....[39]....
        /*02d8*/ 	.word	0x000020d0


	//   ....[40]....
        /*02dc*/ 	.word	0x00002150


	//   ....[41]....
        /*02e0*/ 	.word	0x00002180


	//   ....[42]....
        /*02e4*/ 	.word	0x000021b0


	//   ....[43]....
        /*02e8*/ 	.word	0x00002200


	//   ....[44]....
        /*02ec*/ 	.word	0x00002230


	//   ....[45]....
        /*02f0*/ 	.word	0x00002270


	//   ....[46]....
        /*02f4*/ 	.word	0x000022b0


	//   ....[47]....
        /*02f8*/ 	.word	0x000022f0


	//   ....[48]....
        /*02fc*/ 	.word	0x00002330


	//   ....[49]....
        /*0300*/ 	.word	0x00002370


	//   ....[50]....
        /*0304*/ 	.word	0x000023b0


	//   ....[51]....
        /*0308*/ 	.word	0x000023f0


	//   ....[52]....
        /*030c*/ 	.word	0x00002560


	//   ....[53]....
        /*0310*/ 	.word	0x000025c0


	//   ....[54]....
        /*0314*/ 	.word	0x00002600


	//   ....[55]....
        /*0318*/ 	.word	0x00002640


	//   ....[56]....
        /*031c*/ 	.word	0x00002680


	//----- nvinfo : EIATTR_EXIT_INSTR_OFFSETS
	.align		4
.L_54:
        /*0320*/ 	.byte	0x04, 0x1c
        /*0322*/ 	.short	(.L_56 - .L_55)


	//   ....[0]....
.L_55:
        /*0324*/ 	.word	0x000033b0


	//   ....[1]....
        /*0328*/ 	.word	0x000033d0


	//----- nvinfo : EIATTR_REQNTID
	.align		4
.L_56:
        /*032c*/ 	.byte	0x04, 0x10
        /*032e*/ 	.short	(.L_58 - .L_57)
.L_57:
        /*0330*/ 	.word	0x00000400
        /*0334*/ 	.word	0x00000001
        /*0338*/ 	.word	0x00000001
.L_58:


//--------------------- .nv.callgraph             --------------------------
	.section	.nv.callgraph,"",@"SHT_CUDA_CALLGRAPH"
	.align	4
	.sectionentsize	8
	.align		4
        /*0000*/ 	.word	0x00000000
	.align		4
        /*0004*/ 	.word	0xffffffff
	.align		4
        /*0008*/ 	.word	0x00000000
	.align		4
        /*000c*/ 	.word	0xfffffffe
	.align		4
        /*0010*/ 	.word	0x00000000
	.align		4
        /*0014*/ 	.word	0xfffffffd
	.align		4
        /*0018*/ 	.word	0x00000000
	.align		4
        /*001c*/ 	.word	0xfffffffc


//--------------------- .nv.rel.action            --------------------------
	.section	.nv.rel.action,"",@"SHT_CUDA_RELOCINFO"
	.align	8
	.sectionentsize	8
        /*0000*/ 	.byte	0x73, 0x00, 0x00, 0x00, 0x00, 0x00, 0x00, 0x00, 0x00, 0x00, 0x00, 0x11, 0x25, 0x00, 0x05, 0x36


//--------------------- .nv.constant4             --------------------------
	.section	.nv.constant4,"a",@progbits
	.align	8
	.align		8
.nv.constant4:
        /*0000*/ 	.dword	_$_str


//--------------------- .nv.constant0.triton_red_fused__to_copy_add_amax_amin_clamp_mul_native_layer_norm_reciprocal_1 --------------------------
	.section	.nv.constant0.triton_red_fused__to_copy_add_amax_amin_clamp_mul_native_layer_norm_reciprocal_1,"a",@progbits
	.sectionflags	@""
	.align	4
.nv.constant0.triton_red_fused__to_copy_add_amax_amin_clamp_mul_native_layer_norm_reciprocal_1:
	.zero		496


//--------------------- .text.triton_red_fused__to_copy_add_amax_amin_clamp_mul_native_layer_norm_reciprocal_1 --------------------------
	.section	.text.triton_red_fused__to_copy_add_amax_amin_clamp_mul_native_layer_norm_reciprocal_1,"ax",@progbits
	.sectionflags	@"SHF_BARRIERS=1"
	.sectioninfo	@"SHI_REGISTERS=49"
	.align	128
        .global         triton_red_fused__to_copy_add_amax_amin_clamp_mul_native_layer_norm_reciprocal_1
        .type           triton_red_fused__to_copy_add_amax_amin_clamp_mul_native_layer_norm_reciprocal_1,@function
        .size           triton_red_fused__to_copy_add_amax_amin_clamp_mul_native_layer_norm_reciprocal_1,(.L_x_2 - triton_red_fused__to_copy_add_amax_amin_clamp_mul_native_layer_norm_reciprocal_1)
        .other          triton_red_fused__to_copy_add_amax_amin_clamp_mul_native_layer_norm_reciprocal_1,@"STO_CUDA_ENTRY STV_DEFAULT"
triton_red_fused__to_copy_add_amax_amin_clamp_mul_native_layer_norm_reciprocal_1:
.text.triton_red_fused__to_copy_add_amax_amin_clamp_mul_native_layer_norm_reciprocal_1:
[----:B------:R-:W-:Y:S02]  /*0000*/  IMAD.MOV.U32 R1, RZ, RZ, c[0x0][0x28] ;  /* 0x00000a00ff017624 */ /* 0x000fe400078e00ff */
[----:B------:R-:W0:Y:S01]  /*0010*/  S2R R16, SR_TID.X ;  /* 0x0000000000107919 */ /* 0x000e220000002100 */
[----:B------:R-:W-:Y:S01]  /*0020*/  IMAD.MOV.U32 R22, RZ, RZ, 0x2 ;  /* 0x00000002ff167424 */ /* 0x000fe200078e00ff */
[----:B------:R-:W-:Y:S01]  /*0030*/  CS2R R18, SRZ ;  /* 0x0000000000127805 */ /* 0x000fe2000001ff00 */
[----:B------:R-:W-:Y:S01]  /*0040*/  ULDC.64 UR4, c[0x0][0x118] ;  /* 0x0000460000047ab9 */ /* 0x000fe20000000a00 */
[----:B------:R-:W1:Y:S01]  /*0050*/  S2R R13, SR_CTAID.X ;  /* 0x00000000000d7919 */ /* 0x000e620000002500 */
[----:B0-----:R-:W-:Y:S01]  /*0060*/  SHF.R.U32.HI R12, RZ, 0x9, R16 ;  /* 0x00000009ff0c7819 */ /* 0x001fe20000011610 */
[----:B------:R-:W-:Y:S02]  /*0070*/  IMAD.SHL.U32 R14, R16, 0x4, RZ ;  /* 0x00000004100e7824 */ /* 0x000fe400078e00ff */
[----:B-1----:R-:W-:Y:S01]  /*0080*/  IMAD.SHL.U32 R13, R13, 0x2, RZ ;  /* 0x000000020d0d7824 */ /* 0x002fe200078e00ff */
[----:B------:R-:W-:Y:S02]  /*0090*/  SGXT.U32 R12, R12, 0x1 ;  /* 0x000000010c0c781a */ /* 0x000fe40000000000 */
[----:B------:R-:W-:-:S02]  /*00a0*/  LOP3.LUT R11, R14, 0x7fc, RZ, 0xc0, !PT ;  /* 0x000007fc0e0b7812 */ /* 0x000fc400078ec0ff */
[----:B------:R-:W-:Y:S02]  /*00b0*/  LOP3.LUT R12, R12, R13, RZ, 0xfc, !PT ;  /* 0x0000000d0c0c7212 */ /* 0x000fe400078efcff */
[----:B------:R-:W-:Y:S02]  /*00c0*/  LOP3.LUT R3, R11, 0x800, RZ, 0xfc, !PT ;  /* 0x000008000b037812 */ /* 0x000fe400078efcff */
[C---:B------:R-:W-:Y:S01]  /*00d0*/  ISETP.GE.AND P3, PT, R12.reuse, 0x1010, PT ;  /* 0x000010100c00780c */ /* 0x040fe20003f66270 */
[C---:B------:R-:W-:Y:S01]  /*00e0*/  IMAD R11, R12.reuse, 0xc00, R11 ;  /* 0x00000c000c0b7824 */ /* 0x040fe200078e020b */
[----:B------:R-:W-:Y:S01]  /*00f0*/  ISETP.LT.U32.AND P0, PT, R3, 0xc00, PT ;  /* 0x00000c000300780c */ /* 0x000fe20003f01070 */
[----:B------:R-:W-:Y:S02]  /*0100*/  IMAD R10, R12, 0xc00, R3 ;  /* 0x00000c000c0a7824 */ /* 0x000fe400078e0203 */
[----:B------:R-:W-:Y:S01]  /*0110*/  IMAD.WIDE R20, R11, R22, c[0x0][0x160] ;  /* 0x000058000b147625 */ /* 0x000fe200078e0216 */
[----:B------:R-:W-:Y:S01]  /*0120*/  ISETP.LT.U32.AND.EX P0, PT, RZ, RZ, !P3, P0 ;  /* 0x000000ffff00720c */ /* 0x000fe20005f01100 */
[----:B------:R-:W-:-:S02]  /*0130*/  CS2R R2, SRZ ;  /* 0x0000000000027805 */ /* 0x000fc4000001ff00 */
[----:B------:R-:W-:-:S04]  /*0140*/  IMAD.WIDE R22, R10, R22, c[0x0][0x160] ;  /* 0x000058000a167625 */ /* 0x000fc800078e0216 */
[----:B------:R0:W2:Y:S06]  /*0150*/  @!P3 LDG.E.EL.64 R18, [R20.64] ;  /* 0x000000041412b981 */ /* 0x0000ac000c2e1b00 */
[----:B------:R1:W3:Y:S01]  /*0160*/  @P0 LDG.E.EL.64 R2, [R22.64] ;  /* 0x0000000416020981 */ /* 0x0002e2000c2e1b00 */
[----:B------:R-:W-:Y:S01]  /*0170*/  ISETP.LT.AND P1, PT, R12, 0x1010, PT ;  /* 0x000010100c00780c */ /* 0x000fe20003f21270 */
[----:B------:R-:W-:Y:S01]  /*0180*/  IMAD.MOV.U32 R31, RZ, RZ, -0x800000 ;  /* 0xff800000ff1f7424 */ /* 0x000fe200078e00ff */
[----:B------:R-:W-:Y:S01]  /*0190*/  SHF.R.U32.HI R36, RZ, 0x5, R16 ;  /* 0x00000005ff247819 */ /* 0x000fe20000011610 */
[----:B------:R-:W-:Y:S01]  /*01a0*/  IMAD.MOV.U32 R33, RZ, RZ, -0x800000 ;  /* 0xff800000ff217424 */ /* 0x000fe200078e00ff */
[----:B------:R-:W-:Y:S01]  /*01b0*/  SEL R17, RZ, 0x3f800000, !P1 ;  /* 0x3f800000ff117807 */ /* 0x000fe20004800000 */
[----:B------:R-:W-:-:S04]  /*01c0*/  UPLOP3.LUT UP0, UPT, UPT, UPT, UPT, 0x80, 0x0 ;  /* 0x000000000000789c */ /* 0x000fc80003f0f070 */
[----:B------:R-:W-:-:S05]  /*01d0*/  FADD R24, R17, 1 ;  /* 0x3f80000011187421 */ /* 0x000fca0000000000 */
[----:B------:R-:W-:-:S05]  /*01e0*/  FSEL R17, R24, R17, P0 ;  /* 0x0000001118117208 */ /* 0x000fca0000000000 */
[----:B------:R-:W-:-:S04]  /*01f0*/  FADD R15, R17, R17 ;  /* 0x00000011110f7221 */ /* 0x000fc80000000000 */
[----:B------:R-:W-:Y:S01]  /*0200*/  FADD R8, R17, R15 ;  /* 0x0000000f11087221 */ /* 0x000fe20000000000 */
[C---:B------:R-:W-:Y:S01]  /*0210*/  FMUL R0, R15.reuse, 16777216 ;  /* 0x4b8000000f007820 */ /* 0x040fe20000400000 */
[----:B------:R-:W-:Y:S02]  /*0220*/  FSETP.GEU.AND P1, PT, R15, 1.175494350822287508e-38, PT ;  /* 0x008000000f00780b */ /* 0x000fe40003f2e000 */
[----:B------:R-:W-:Y:S01]  /*0230*/  FADD R9, R17, R8 ;  /* 0x0000000811097221 */ /* 0x000fe20000000000 */
[----:B0-----:R-:W-:Y:S01]  /*0240*/  FMUL R21, R8, 16777216 ;  /* 0x4b80000008157820 */ /* 0x001fe20000400000 */
[----:B------:R-:W-:Y:S02]  /*0250*/  FSEL R0, R0, R15, !P1 ;  /* 0x0000000f00007208 */ /* 0x000fe40004800000 */
[C---:B------:R-:W-:Y:S01]  /*0260*/  FMUL R4, R9.reuse, 16777216 ;  /* 0x4b80000009047820 */ /* 0x040fe20000400000 */
[----:B------:R-:W-:Y:S02]  /*0270*/  FSETP.GEU.AND P4, PT, R9, 1.175494350822287508e-38, PT ;  /* 0x008000000900780b */ /* 0x000fe40003f8e000 */
[----:B------:R-:W-:Y:S01]  /*0280*/  FSETP.GEU.AND P2, PT, R8, 1.175494350822287508e-38, PT ;  /* 0x008000000800780b */ /* 0x000fe20003f4e000 */
[----:B------:R-:W0:Y:S01]  /*0290*/  MUFU.RCP R0, R0 ;  /* 0x0000000000007308 */ /* 0x000e220000001000 */
[----:B------:R-:W-:Y:S01]  /*02a0*/  FSEL R26, R4, R9, !P4 ;  /* 0x00000009041a7208 */ /* 0x000fe20006000000 */
[----:B------:R-:W-:Y:S01]  /*02b0*/  FMUL R4, R17, 16777216 ;  /* 0x4b80000011047820 */ /* 0x000fe20000400000 */
[----:B-1----:R-:W-:-:S04]  /*02c0*/  FSEL R22, R21, R8, !P2 ;  /* 0x0000000815167208 */ /* 0x002fc80005000000 */
[CC--:B------:R-:W-:Y:S01]  /*02d0*/  FSEL R25, R4.reuse, R17.reuse, !P4 ;  /* 0x0000001104197208 */ /* 0x0c0fe20006000000 */
[----:B------:R-:W1:Y:S01]  /*02e0*/  MUFU.RCP R20, R26 ;  /* 0x0000001a00147308 */ /* 0x000e620000001000 */
[CC--:B------:R-:W-:Y:S02]  /*02f0*/  FSEL R21, R4.reuse, R17.reuse, !P1 ;  /* 0x0000001104157208 */ /* 0x0c0fe40004800000 */
[----:B------:R-:W-:Y:S02]  /*0300*/  FSEL R23, R4, R17, !P2 ;  /* 0x0000001104177208 */ /* 0x000fe40005000000 */
[----:B------:R-:W-:Y:S02]  /*0310*/  FSETP.NEU.AND P1, PT, R15, RZ, PT ;  /* 0x000000ff0f00720b */ /* 0x000fe40003f2d000 */
[----:B------:R-:W-:Y:S01]  /*0320*/  FSETP.NEU.AND P2, PT, R9, RZ, PT ;  /* 0x000000ff0900720b */ /* 0x000fe20003f4d000 */
[----:B------:R-:W4:Y:S01]  /*0330*/  MUFU.RCP R22, R22 ;  /* 0x0000001600167308 */ /* 0x000f220000001000 */
[----:B0-----:R-:W-:-:S05]  /*0340*/  FMUL R30, R0, R21 ;  /* 0x00000015001e7220 */ /* 0x001fca0000400000 */
[----:B------:R-:W-:Y:S01]  /*0350*/  FSEL R30, R30, RZ, P1 ;  /* 0x000000ff1e1e7208 */ /* 0x000fe20000800000 */
[----:B-1----:R-:W-:Y:S01]  /*0360*/  FMUL R20, R20, R25 ;  /* 0x0000001914147220 */ /* 0x002fe20000400000 */
[----:B------:R-:W-:Y:S01]  /*0370*/  FSETP.NEU.AND P1, PT, R8, RZ, PT ;  /* 0x000000ff0800720b */ /* 0x000fe20003f2d000 */
[----:B------:R0:W1:Y:S03]  /*0380*/  MUFU.RCP R25, R24 ;  /* 0x0000001800197308 */ /* 0x0000660000001000 */
[----:B------:R-:W-:Y:S01]  /*0390*/  FSEL R20, R20, RZ, P2 ;  /* 0x000000ff14147208 */ /* 0x000fe20001000000 */
[----:B----4-:R-:W-:-:S05]  /*03a0*/  FMUL R21, R22, R23 ;  /* 0x0000001716157220 */ /* 0x010fca0000400000 */
[----:B------:R-:W-:Y:S02]  /*03b0*/  FSEL R21, R21, RZ, P1 ;  /* 0x000000ff15157208 */ /* 0x000fe40000800000 */
[C---:B--2---:R-:W-:Y:S01]  /*03c0*/  PRMT R4, R18.reuse, 0x7632, R4 ;  /* 0x0000763212047816 */ /* 0x044fe20000000004 */
[----:B------:R-:W-:Y:S01]  /*03d0*/  IMAD.U32 R18, R18, 0x10000, RZ ;  /* 0x0001000012127824 */ /* 0x000fe200078e00ff */
[C---:B------:R-:W-:Y:S01]  /*03e0*/  PRMT R0, R19.reuse, 0x7632, R0 ;  /* 0x0000763213007816 */ /* 0x040fe20000000000 */
[----:B------:R-:W-:Y:S02]  /*03f0*/  IMAD.U32 R19, R19, 0x10000, RZ ;  /* 0x0001000013137824 */ /* 0x000fe400078e00ff */
[----:B------:R-:W-:Y:S01]  /*0400*/  IMAD.U32 R4, R4, 0x10000, RZ ;  /* 0x0001000004047824 */ /* 0x000fe200078e00ff */
[----:B------:R-:W-:Y:S01]  /*0410*/  FSEL R29, R18, RZ, !P3 ;  /* 0x000000ff121d7208 */ /* 0x000fe20005800000 */
[C---:B---3--:R-:W-:Y:S01]  /*0420*/  IMAD.U32 R22, R2.reuse, 0x10000, RZ ;  /* 0x0001000002167824 */ /* 0x048fe200078e00ff */
[----:B------:R-:W-:Y:S01]  /*0430*/  FSEL R18, R19, RZ, !P3 ;  /* 0x000000ff13127208 */ /* 0x000fe20005800000 */
[C---:B------:R-:W-:Y:S01]  /*0440*/  IMAD.U32 R26, R3.reuse, 0x10000, RZ ;  /* 0x00010000031a7824 */ /* 0x040fe200078e00ff */
[----:B------:R-:W-:Y:S01]  /*0450*/  PRMT R23, R2, 0x7632, R23 ;  /* 0x0000763202177816 */ /* 0x000fe20000000017 */
[----:B------:R-:W-:Y:S01]  /*0460*/  IMAD.U32 R2, R0, 0x10000, RZ ;  /* 0x0001000000027824 */ /* 0x000fe200078e00ff */
[----:B------:R-:W-:Y:S01]  /*0470*/  PRMT R27, R3, 0x7632, R27 ;  /* 0x00007632031b7816 */ /* 0x000fe2000000001b */
[----:B------:R-:W-:Y:S01]  /*0480*/  FADD R0, -R29, R22 ;  /* 0x000000161d007221 */ /* 0x000fe20000000100 */
[----:B------:R-:W-:Y:S01]  /*0490*/  FADD R3, -R18, R26 ;  /* 0x0000001a12037221 */ /* 0x000fe20000000100 */
[----:B------:R-:W-:Y:S01]  /*04a0*/  FSEL R32, R4, RZ, !P3 ;  /* 0x000000ff04207208 */ /* 0x000fe20005800000 */
[----:B0-----:R-:W-:Y:S01]  /*04b0*/  IMAD.U32 R24, R23, 0x10000, RZ ;  /* 0x0001000017187824 */ /* 0x001fe200078e00ff */
[----:B-1----:R-:W-:Y:S01]  /*04c0*/  FFMA R19, R0, R25, R29 ;  /* 0x0000001900137223 */ /* 0x002fe2000000001d */
[----:B------:R-:W-:Y:S01]  /*04d0*/  IMAD.U32 R28, R27, 0x10000, RZ ;  /* 0x000100001b1c7824 */ /* 0x000fe200078e00ff */
[----:B------:R-:W-:Y:S01]  /*04e0*/  FFMA R27, R25, R3, R18 ;  /* 0x00000003191b7223 */ /* 0x000fe20000000012 */
[----:B------:R-:W-:Y:S01]  /*04f0*/  FSEL R34, R2, RZ, !P3 ;  /* 0x000000ff02227208 */ /* 0x000fe20005800000 */
[----:B------:R-:W-:Y:S01]  /*0500*/  FADD R2, -R32, R24 ;  /* 0x0000001820027221 */ /* 0x000fe20000000100 */
[----:B------:R-:W-:Y:S01]  /*0510*/  FADD R23, R22, -R19 ;  /* 0x8000001316177221 */ /* 0x000fe20000000000 */
[----:B------:R-:W-:Y:S01]  /*0520*/  FSEL R22, R19, R29, P0 ;  /* 0x0000001d13167208 */ /* 0x000fe20000000000 */
[----:B------:R-:W-:Y:S01]  /*0530*/  FADD R26, R26, -R27 ;  /* 0x8000001b1a1a7221 */ /* 0x000fe20000000000 */
[----:B------:R-:W-:Y:S01]  /*0540*/  FSEL R29, R27, R18, P0 ;  /* 0x000000121b1d7208 */ /* 0x000fe20000000000 */
[----:B------:R-:W-:Y:S01]  /*0550*/  FFMA R19, R25, R2, R32 ;  /* 0x0000000219137223 */ /* 0x000fe20000000020 */
[----:B------:R-:W0:Y:S01]  /*0560*/  SHFL.BFLY PT, R18, R9, 0x10, 0x1f ;  /* 0x0e001f0009127f89 */ /* 0x000e2200000e0000 */
[----:B------:R-:W-:Y:S01]  /*0570*/  FFMA R23, R0, R23, RZ ;  /* 0x0000001700177223 */ /* 0x000fe200000000ff */
[----:B------:R-:W-:Y:S01]  /*0580*/  FADD R4, -R34, R28 ;  /* 0x0000001c22047221 */ /* 0x000fe20000000100 */
[----:B------:R-:W-:Y:S01]  /*0590*/  FADD R27, R24, -R19 ;  /* 0x80000013181b7221 */ /* 0x000fe20000000000 */
[----:B------:R-:W-:Y:S01]  /*05a0*/  FSEL R19, R19, R32, P0 ;  /* 0x0000002013137208 */ /* 0x000fe20000000000 */
[----:B------:R-:W-:Y:S01]  /*05b0*/  FFMA R26, R3, R26, RZ ;  /* 0x0000001a031a7223 */ /* 0x000fe200000000ff */
[----:B------:R-:W-:Y:S01]  /*05c0*/  FFMA R25, R25, R4, R34 ;  /* 0x0000000419197223 */ /* 0x000fe20000000022 */
[----:B------:R-:W-:Y:S01]  /*05d0*/  FFMA R2, R2, R27, RZ ;  /* 0x0000001b02027223 */ /* 0x000fe200000000ff */
[----:B------:R-:W-:Y:S01]  /*05e0*/  LOP3.LUT R24, R14, 0xffc, RZ, 0xc0, !PT ;  /* 0x00000ffc0e187812 */ /* 0x000fe200078ec0ff */
[----:B------:R-:W-:Y:S01]  /*05f0*/  FADD R19, -R22, R19 ;  /* 0x0000001316137221 */ /* 0x000fe20000000100 */
[----:B------:R-:W-:Y:S01]  /*0600*/  FADD R3, R28, -R25 ;  /* 0x800000191c037221 */ /* 0x000fe20000000000 */
[----:B------:R-:W-:Y:S01]  /*0610*/  FADD R2, R23, R2 ;  /* 0x0000000217027221 */ /* 0x000fe20000000000 */
[----:B------:R-:W-:Y:S01]  /*0620*/  FSEL R25, R25, R34, P0 ;  /* 0x0000002219197208 */ /* 0x000fe20000000000 */
[C---:B------:R-:W-:Y:S01]  /*0630*/  FMUL R0, R19.reuse, R19 ;  /* 0x0000001313007220 */ /* 0x040fe20000400000 */
[----:B------:R-:W-:Y:S01]  /*0640*/  FFMA R22, R19, R30, R22 ;  /* 0x0000001e13167223 */ /* 0x000fe20000000016 */
[----:B------:R-:W-:Y:S01]  /*0650*/  FSEL R26, R26, RZ, P0 ;  /* 0x000000ff1a1a7208 */ /* 0x000fe20000000000 */
[----:B------:R-:W-:Y:S01]  /*0660*/  FFMA R3, R4, R3, RZ ;  /* 0x0000000304037223 */ /* 0x000fe200000000ff */
[----:B------:R-:W-:Y:S01]  /*0670*/  FSEL R19, R2, RZ, P0 ;  /* 0x000000ff02137208 */ /* 0x000fe20000000000 */
[----:B------:R-:W-:Y:S01]  /*0680*/  FMUL R0, R17, R0 ;  /* 0x0000000011007220 */ /* 0x000fe20000400000 */
[--C-:B------:R-:W-:Y:S01]  /*0690*/  FADD R29, R29, -R22.reuse ;  /* 0x800000161d1d7221 */ /* 0x100fe20000000000 */
[----:B------:R-:W-:Y:S01]  /*06a0*/  IMAD.MOV.U32 R28, RZ, RZ, -0x800000 ;  /* 0xff800000ff1c7424 */ /* 0x000fe200078e00ff */
[----:B------:R-:W-:Y:S01]  /*06b0*/  FSEL R3, R3, RZ, P0 ;  /* 0x000000ff03037208 */ /* 0x000fe20000000000 */
[----:B------:R-:W-:Y:S01]  /*06c0*/  FFMA R19, R30, R0, R19 ;  /* 0x000000001e137223 */ /* 0x000fe20000000013 */
[----:B------:R-:W-:Y:S01]  /*06d0*/  FFMA R22, R29, R21, R22 ;  /* 0x000000151d167223 */ /* 0x000fe20000000016 */
[----:B0-----:R-:W-:Y:S01]  /*06e0*/  FADD R0, R9, R18 ;  /* 0x0000001209007221 */ /* 0x001fe20000000000 */
[----:B------:R-:W-:Y:S01]  /*06f0*/  FMUL R2, R29, R29 ;  /* 0x0000001d1d027220 */ /* 0x000fe20000400000 */
[----:B------:R-:W-:Y:S01]  /*0700*/  FADD R26, R26, R19 ;  /* 0x000000131a1a7221 */ /* 0x000fe20000000000 */
[----:B------:R-:W-:Y:S01]  /*0710*/  FADD R25, R25, -R22 ;  /* 0x8000001619197221 */ /* 0x000fe20000000000 */
[C---:B------:R-:W-:Y:S01]  /*0720*/  FMUL R17, R0.reuse, 0.25 ;  /* 0x3e80000000117820 */ /* 0x040fe20000400000 */
[C---:B------:R-:W-:Y:S01]  /*0730*/  FSETP.GEU.AND P4, PT, |R0|.reuse, 1.175494350822287508e-38, PT ;  /* 0x008000000000780b */ /* 0x040fe20003f8e200 */
[----:B------:R-:W-:Y:S01]  /*0740*/  FMUL R2, R15, R2 ;  /* 0x000000020f027220 */ /* 0x000fe20000400000 */
[----:B------:R-:W-:Y:S01]  /*0750*/  FSETP.GT.AND P1, PT, |R0|, 8.50705917302346158658e+37, PT ;  /* 0x7e8000000000780b */ /* 0x000fe20003f24200 */
[----:B------:R-:W-:Y:S01]  /*0760*/  FMUL R15, R25, R25 ;  /* 0x00000019190f7220 */ /* 0x000fe20000400000 */
[----:B------:R-:W0:Y:S01]  /*0770*/  SHFL.BFLY PT, R19, R0, 0x8, 0x1f ;  /* 0x0d001f0000137f89 */ /* 0x000e2200000e0000 */
[----:B------:R-:W-:Y:S01]  /*0780*/  FFMA R2, R21, R2, R26 ;  /* 0x0000000215027223 */ /* 0x000fe2000000001a */
[----:B------:R-:W-:Y:S01]  /*0790*/  FSEL R17, R17, R0, P1 ;  /* 0x0000000011117208 */ /* 0x000fe20000800000 */
[----:B------:R-:W-:Y:S01]  /*07a0*/  FMUL R15, R8, R15 ;  /* 0x0000000f080f7220 */ /* 0x000fe20000400000 */
[----:B------:R-:W-:Y:S01]  /*07b0*/  FFMA R22, R25, R20, R22 ;  /* 0x0000001419167223 */ /* 0x000fe20000000016 */
[----:B------:R-:W-:Y:S01]  /*07c0*/  FADD R3, R3, R2 ;  /* 0x0000000203037221 */ /* 0x000fe20000000000 */
[----:B------:R-:W-:Y:S01]  /*07d0*/  FSETP.NEU.AND P2, PT, R0, RZ, PT ;  /* 0x000000ff0000720b */ /* 0x000fe20003f4d000 */
[----:B------:R-:W-:-:S02]  /*07e0*/  IMAD.SHL.U32 R30, R16, 0x2, RZ ;  /* 0x00000002101e7824 */ /* 0x000fc400078e00ff */
[----:B------:R-:W-:Y:S01]  /*07f0*/  @!P4 FMUL R17, R17, 16777216 ;  /* 0x4b8000001111c820 */ /* 0x000fe20000400000 */
[----:B------:R-:W-:Y:S01]  /*0800*/  FFMA R3, R20, R15, R3 ;  /* 0x0000000f14037223 */ /* 0x000fe20000000003 */
[----:B------:R-:W-:Y:S01]  /*0810*/  @P1 FMUL R18, R18, 0.25 ;  /* 0x3e80000012121820 */ /* 0x000fe20000400000 */
[----:B------:R-:W1:Y:S01]  /*0820*/  SHFL.BFLY PT, R15, R22, 0x10, 0x1f ;  /* 0x0e001f00160f7f89 */ /* 0x000e6200000e0000 */
[----:B------:R-:W-:Y:S01]  /*0830*/  LOP3.LUT R30, R30, 0x7fe, RZ, 0xc0, !PT ;  /* 0x000007fe1e1e7812 */ /* 0x000fe200078ec0ff */
[----:B------:R-:W-:Y:S01]  /*0840*/  IMAD.MOV.U32 R26, RZ, RZ, 0x7f800000 ;  /* 0x7f800000ff1a7424 */ /* 0x000fe200078e00ff */
[----:B------:R-:W2:Y:S01]  /*0850*/  MUFU.RCP R17, R17 ;  /* 0x0000001100117308 */ /* 0x000ea20000001000 */
[----:B------:R-:W3:Y:S01]  /*0860*/  SHFL.BFLY PT, R2, R3, 0x10, 0x1f ;  /* 0x0e001f0003027f89 */ /* 0x000ee200000e0000 */
[----:B------:R-:W-:Y:S01]  /*0870*/  @!P4 FMUL R18, R18, 16777216 ;  /* 0x4b8000001212c820 */ /* 0x000fe20000400000 */
[----:B------:R-:W-:Y:S02]  /*0880*/  IMAD.SHL.U32 R37, R30, 0x4, RZ ;  /* 0x000000041e257824 */ /* 0x000fe400078e00ff */
[----:B------:R-:W-:-:S02]  /*0890*/  IMAD.MOV.U32 R25, RZ, RZ, RZ ;  /* 0x000000ffff197224 */ /* 0x000fc400078e00ff */
[----:B------:R-:W-:Y:S01]  /*08a0*/  IMAD.MOV.U32 R29, RZ, RZ, 0x7f800000 ;  /* 0x7f800000ff1d7424 */ /* 0x000fe200078e00ff */
[----:B0-----:R-:W-:Y:S01]  /*08b0*/  FADD R8, R0, R19 ;  /* 0x0000001300087221 */ /* 0x001fe20000000000 */
[----:B------:R-:W-:Y:S02]  /*08c0*/  IMAD.MOV.U32 R27, RZ, RZ, 0x7f800000 ;  /* 0x7f800000ff1b7424 */ /* 0x000fe400078e00ff */
[----:B------:R-:W-:Y:S01]  /*08d0*/  IMAD.MOV.U32 R32, RZ, RZ, 0x7f800000 ;  /* 0x7f800000ff207424 */ /* 0x000fe200078e00ff */
[C---:B------:R-:W-:Y:S01]  /*08e0*/  FMUL R21, R8.reuse, 0.25 ;  /* 0x3e80000008157820 */ /* 0x040fe20000400000 */
[C---:B------:R-:W-:Y:S01]  /*08f0*/  FSETP.GEU.AND P4, PT, |R8|.reuse, 1.175494350822287508e-38, PT ;  /* 0x008000000800780b */ /* 0x040fe20003f8e200 */
[----:B------:R-:W0:Y:S01]  /*0900*/  SHFL.BFLY PT, R23, R8, 0x4, 0x1f ;  /* 0x0c801f0008177f89 */ /* 0x000e2200000e0000 */
[----:B--2---:R-:W-:Y:S01]  /*0910*/  FMUL R18, R17, R18 ;  /* 0x0000001211127220 */ /* 0x004fe20000400000 */
[----:B------:R-:W-:Y:S01]  /*0920*/  FSETP.GT.AND P1, PT, |R8|, 8.50705917302346158658e+37, PT ;  /* 0x7e8000000800780b */ /* 0x000fe20003f24200 */
[----:B------:R-:W-:-:S02]  /*0930*/  IMAD.MOV.U32 R34, RZ, RZ, -0x800000 ;  /* 0xff800000ff227424 */ /* 0x000fc400078e00ff */
[----:B------:R-:W-:Y:S01]  /*0940*/  IMAD R37, R30, -0x2, R37 ;  /* 0xfffffffe1e257824 */ /* 0x000fe200078e0225 */
[----:B------:R-:W-:Y:S01]  /*0950*/  FSEL R18, R18, RZ, P2 ;  /* 0x000000ff12127208 */ /* 0x000fe20001000000 */
[----:B-1----:R-:W-:Y:S01]  /*0960*/  FADD R15, -R22, R15 ;  /* 0x0000000f160f7221 */ /* 0x002fe20000000100 */
[----:B------:R-:W-:Y:S01]  /*0970*/  FSEL R21, R21, R8, P1 ;  /* 0x0000000815157208 */ /* 0x000fe20000800000 */
[----:B---3--:R-:W-:Y:S02]  /*0980*/  FADD R3, R3, R2 ;  /* 0x0000000203037221 */ /* 0x008fe40000000000 */
[C---:B------:R-:W-:Y:S01]  /*0990*/  FMUL R4, R15.reuse, R15 ;  /* 0x0000000f0f047220 */ /* 0x040fe20000400000 */
[----:B------:R-:W-:Y:S01]  /*09a0*/  FFMA R15, R15, R18, R22 ;  /* 0x000000120f0f7223 */ /* 0x000fe20000000016 */
[----:B------:R-:W-:Y:S01]  /*09b0*/  @!P4 FMUL R21, R21, 16777216 ;  /* 0x4b8000001515c820 */ /* 0x000fe20000400000 */
[----:B------:R-:W-:Y:S01]  /*09c0*/  FSETP.NEU.AND P2, PT, R8, RZ, PT ;  /* 0x000000ff0800720b */ /* 0x000fe20003f4d000 */
[----:B------:R-:W-:Y:S01]  /*09d0*/  FMUL R4, R9, R4 ;  /* 0x0000000409047220 */ /* 0x000fe20000400000 */
[----:B------:R-:W-:Y:S01]  /*09e0*/  @P1 FMUL R19, R19, 0.25 ;  /* 0x3e80000013131820 */ /* 0x000fe20000400000 */
[----:B------:R-:W1:Y:S01]  /*09f0*/  SHFL.BFLY PT, R2, R15, 0x8, 0x1f ;  /* 0x0d001f000f027f89 */ /* 0x000e6200000e0000 */
[----:B------:R-:W2:Y:S01]  /*0a00*/  MUFU.RCP R20, R21 ;  /* 0x0000001500147308 */ /* 0x000ea20000001000 */
[----:B------:R-:W-:Y:S01]  /*0a10*/  FFMA R3, R18, R4, R3 ;  /* 0x0000000412037223 */ /* 0x000fe20000000003 */
[----:B------:R-:W-:-:S04]  /*0a20*/  @!P4 FMUL R19, R19, 16777216 ;  /* 0x4b8000001313c820 */ /* 0x000fc80000400000 */
[----:B------:R-:W3:Y:S01]  /*0a30*/  SHFL.BFLY PT, R4, R3, 0x8, 0x1f ;  /* 0x0d001f0003047f89 */ /* 0x000ee200000e0000 */
[----:B0-----:R-:W-:-:S04]  /*0a40*/  FADD R17, R8, R23 ;  /* 0x0000001708117221 */ /* 0x001fc80000000000 */
[C---:B------:R-:W-:Y:S01]  /*0a50*/  FMUL R18, R17.reuse, 0.25 ;  /* 0x3e80000011127820 */ /* 0x040fe20000400000 */
[C---:B------:R-:W-:Y:S01]  /*0a60*/  FSETP.GEU.AND P4, PT, |R17|.reuse, 1.175494350822287508e-38, PT ;  /* 0x008000001100780b */ /* 0x040fe20003f8e200 */
[----:B------:R-:W0:Y:S01]  /*0a70*/  SHFL.BFLY PT, R22, R17, 0x2, 0x1f ;  /* 0x0c401f0011167f89 */ /* 0x000e2200000e0000 */
[----:B------:R-:W-:Y:S01]  /*0a80*/  FSETP.GT.AND P1, PT, |R17|, 8.50705917302346158658e+37, PT ;  /* 0x7e8000001100780b */ /* 0x000fe20003f24200 */
[----:B--2---:R-:W-:-:S03]  /*0a90*/  FMUL R20, R20, R19 ;  /* 0x0000001314147220 */ /* 0x004fc60000400000 */
[----:B------:R-:W-:Y:S02]  /*0aa0*/  FSEL R18, R18, R17, P1 ;  /* 0x0000001112127208 */ /* 0x000fe40000800000 */
[----:B------:R-:W-:Y:S01]  /*0ab0*/  FSEL R20, R20, RZ, P2 ;  /* 0x000000ff14147208 */ /* 0x000fe20001000000 */
[----:B-1----:R-:W-:Y:S01]  /*0ac0*/  FADD R2, -R15, R2 ;  /* 0x000000020f027221 */ /* 0x002fe20000000100 */
[----:B------:R-:W-:-:S03]  /*0ad0*/  FSETP.NEU.AND P2, PT, R17, RZ, PT ;  /* 0x000000ff1100720b */ /* 0x000fc60003f4d000 */
[----:B------:R-:W-:Y:S01]  /*0ae0*/  @!P4 FMUL R18, R18, 16777216 ;  /* 0x4b8000001212c820 */ /* 0x000fe20000400000 */
[C---:B------:R-:W-:Y:S01]  /*0af0*/  FMUL R9, R2.reuse, R2 ;  /* 0x0000000202097220 */ /* 0x040fe20000400000 */
[----:B------:R-:W-:Y:S01]  /*0b00*/  FFMA R2, R2, R20, R15 ;  /* 0x0000001402027223 */ /* 0x000fe2000000000f */
[----:B------:R-:W-:Y:S01]  /*0b10*/  @P1 FMUL R23, R23, 0.25 ;  /* 0x3e80000017171820 */ /* 0x000fe20000400000 */
[----:B---3--:R-:W-:Y:S01]  /*0b20*/  FADD R3, R3, R4 ;  /* 0x0000000403037221 */ /* 0x008fe20000000000 */
[----:B------:R-:W-:Y:S01]  /*0b30*/  FMUL R9, R0, R9 ;  /* 0x0000000900097220 */ /* 0x000fe20000400000 */
[----:B------:R-:W1:Y:S01]  /*0b40*/  MUFU.RCP R18, R18 ;  /* 0x0000001200127308 */ /* 0x000e620000001000 */
[----:B------:R-:W2:Y:S01]  /*0b50*/  SHFL.BFLY PT, R15, R2, 0x4, 0x1f ;  /* 0x0c801f00020f7f89 */ /* 0x000ea200000e0000 */
[----:B------:R-:W-:Y:S01]  /*0b60*/  @!P4 FMUL R23, R23, 16777216 ;  /* 0x4b8000001717c820 */ /* 0x000fe20000400000 */
[----:B------:R-:W-:Y:S01]  /*0b70*/  FFMA R3, R20, R9, R3 ;  /* 0x0000000914037223 */ /* 0x000fe20000000003 */
[----:B0-----:R-:W-:-:S04]  /*0b80*/  FADD R4, R17, R22 ;  /* 0x0000001611047221 */ /* 0x001fc80000000000 */
[----:B------:R-:W0:Y:S01]  /*0b90*/  SHFL.BFLY PT, R0, R3, 0x4, 0x1f ;  /* 0x0c801f0003007f89 */ /* 0x000e2200000e0000 */
[C---:B------:R-:W-:Y:S01]  /*0ba0*/  FMUL R9, R4.reuse, 0.25 ;  /* 0x3e80000004097820 */ /* 0x040fe20000400000 */
[C---:B------:R-:W-:Y:S02]  /*0bb0*/  FSETP.GEU.AND P4, PT, |R4|.reuse, 1.175494350822287508e-38, PT ;  /* 0x008000000400780b */ /* 0x040fe40003f8e200 */
[----:B------:R-:W-:Y:S01]  /*0bc0*/  FSETP.GT.AND P1, PT, |R4|, 8.50705917302346158658e+37, PT ;  /* 0x7e8000000400780b */ /* 0x000fe20003f24200 */
[----:B------:R-:W3:Y:S01]  /*0bd0*/  SHFL.BFLY PT, R19, R4, 0x1, 0x1f ;  /* 0x0c201f0004137f89 */ /* 0x000ee200000e0000 */
[----:B-1----:R-:W-:Y:S02]  /*0be0*/  FMUL R23, R18, R23 ;  /* 0x0000001712177220 */ /* 0x002fe40000400000 */
[----:B------:R-:W-:-:S03]  /*0bf0*/  FSEL R18, R9, R4, P1 ;  /* 0x0000000409127208 */ /* 0x000fc60000800000 */
[----:B------:R-:W-:-:S04]  /*0c00*/  FSEL R23, R23, RZ, P2 ;  /* 0x000000ff17177208 */ /* 0x000fc80001000000 */
[----:B------:R-:W-:Y:S01]  /*0c10*/  @!P4 FMUL R18, R18, 16777216 ;  /* 0x4b8000001212c820 */ /* 0x000fe20000400000 */
[----:B------:R-:W-:Y:S01]  /*0c20*/  FSETP.NEU.AND P2, PT, R4, RZ, PT ;  /* 0x000000ff0400720b */ /* 0x000fe20003f4d000 */
[----:B--2---:R-:W-:Y:S01]  /*0c30*/  FADD R15, -R2, R15 ;  /* 0x0000000f020f7221 */ /* 0x004fe20000000100 */
[----:B------:R-:W-:-:S03]  /*0c40*/  @P1 FMUL R22, R22, 0.25 ;  /* 0x3e80000016161820 */ /* 0x000fc60000400000 */
[C---:B------:R-:W-:Y:S01]  /*0c50*/  FMUL R9, R15.reuse, R15 ;  /* 0x0000000f0f097220 */ /* 0x040fe20000400000 */
[----:B------:R-:W-:Y:S01]  /*0c60*/  FFMA R2, R15, R23, R2 ;  /* 0x000000170f027223 */ /* 0x000fe20000000002 */
[----:B------:R-:W-:Y:S01]  /*0c70*/  @!P4 FMUL R22, R22, 16777216 ;  /* 0x4b8000001616c820 */ /* 0x000fe20000400000 */
[----:B0-----:R-:W-:Y:S01]  /*0c80*/  FADD R0, R3, R0 ;  /* 0x0000000003007221 */ /* 0x001fe20000000000 */
[----:B------:R-:W-:Y:S01]  /*0c90*/  FMUL R9, R8, R9 ;  /* 0x0000000908097220 */ /* 0x000fe20000400000 */
[----:B------:R-:W0:Y:S01]  /*0ca0*/  MUFU.RCP R15, R18 ;  /* 0x00000012000f7308 */ /* 0x000e220000001000 */
[----:B------:R-:W1:Y:S02]  /*0cb0*/  SHFL.BFLY PT, R3, R2, 0x2, 0x1f ;  /* 0x0c401f0002037f89 */ /* 0x000e6400000e0000 */
[----:B------:R-:W-:Y:S01]  /*0cc0*/  FFMA R0, R23, R9, R0 ;  /* 0x0000000917007223 */ /* 0x000fe20000000000 */
[----:B---3--:R-:W-:-:S04]  /*0cd0*/  FADD R20, R4, R19 ;  /* 0x0000001304147221 */ /* 0x008fc80000000000 */
[----:B------:R-:W2:Y:S01]  /*0ce0*/  SHFL.BFLY PT, R9, R0, 0x2, 0x1f ;  /* 0x0c401f0000097f89 */ /* 0x000ea200000e0000 */
[C---:B------:R-:W-:Y:S01]  /*0cf0*/  FSETP.GEU.AND P4, PT, |R20|.reuse, 1.175494350822287508e-38, PT ;  /* 0x008000001400780b */ /* 0x040fe20003f8e200 */
[C---:B------:R-:W-:Y:S01]  /*0d00*/  FMUL R21, R20.reuse, 0.25 ;  /* 0x3e80000014157820 */ /* 0x040fe20000400000 */
[----:B------:R-:W-:-:S04]  /*0d10*/  FSETP.GT.AND P1, PT, |R20|, 8.50705917302346158658e+37, PT ;  /* 0x7e8000001400780b */ /* 0x000fc80003f24200 */
[----:B------:R-:W-:Y:S01]  /*0d20*/  FSEL R21, R21, R20, P1 ;  /* 0x0000001415157208 */ /* 0x000fe20000800000 */
[----:B0-----:R-:W-:-:S05]  /*0d30*/  FMUL R15, R15, R22 ;  /* 0x000000160f0f7220 */ /* 0x001fca0000400000 */
[----:B------:R-:W-:Y:S01]  /*0d40*/  FSEL R15, R15, RZ, P2 ;  /* 0x000000ff0f0f7208 */ /* 0x000fe20001000000 */
[----:B------:R-:W-:Y:S01]  /*0d50*/  @!P4 FMUL R21, R21, 16777216 ;  /* 0x4b8000001515c820 */ /* 0x000fe20000400000 */
[----:B------:R-:W-:Y:S01]  /*0d60*/  ISETP.GE.AND P2, PT, R16, 0x20, PT ;  /* 0x000000201000780c */ /* 0x000fe20003f46270 */
[----:B------:R-:W-:Y:S01]  /*0d70*/  @P1 FMUL R19, R19, 0.25 ;  /* 0x3e80000013131820 */ /* 0x000fe20000400000 */
[----:B-1----:R-:W-:Y:S01]  /*0d80*/  FADD R3, -R2, R3 ;  /* 0x0000000302037221 */ /* 0x002fe20000000100 */
[----:B------:R-:W-:Y:S02]  /*0d90*/  FSETP.NEU.AND P1, PT, R20, RZ, PT ;  /* 0x000000ff1400720b */ /* 0x000fe40003f2d000 */
[----:B------:R-:W-:Y:S01]  /*0da0*/  @!P4 FMUL R19, R19, 16777216 ;  /* 0x4b8000001313c820 */ /* 0x000fe20000400000 */
[C---:B------:R-:W-:Y:S01]  /*0db0*/  FMUL R8, R3.reuse, R3 ;  /* 0x0000000303087220 */ /* 0x040fe20000400000 */
[----:B------:R-:W-:Y:S01]  /*0dc0*/  FFMA R2, R3, R15, R2 ;  /* 0x0000000f03027223 */ /* 0x000fe20000000002 */
[----:B------:R-:W-:Y:S01]  /*0dd0*/  LOP3.LUT P4, RZ, R16, 0x1f, RZ, 0xc0, !PT ;  /* 0x0000001f10ff7812 */ /* 0x000fe2000788c0ff */
[----:B--2---:R-:W-:Y:S01]  /*0de0*/  FADD R0, R0, R9 ;  /* 0x0000000900007221 */ /* 0x004fe20000000000 */
[----:B------:R-:W-:Y:S01]  /*0df0*/  FMUL R8, R17, R8 ;  /* 0x0000000811087220 */ /* 0x000fe20000400000 */
[----:B------:R-:W-:Y:S01]  /*0e00*/  SHF.R.U32.HI R17, RZ, 0x5, R16 ;  /* 0x00000005ff117819 */ /* 0x000fe20000011610 */
[----:B------:R-:W0:Y:S02]  /*0e10*/  SHFL.BFLY PT, R3, R2, 0x1, 0x1f ;  /* 0x0c201f0002037f89 */ /* 0x000e2400000e0000 */
[----:B------:R-:W-:Y:S01]  /*0e20*/  FFMA R8, R15, R8, R0 ;  /* 0x000000080f087223 */ /* 0x000fe20000000000 */
[----:B------:R-:W-:Y:S01]  /*0e30*/  SGXT.U32 R17, R17, 0x4 ;  /* 0x000000041111781a */ /* 0x000fe20000000000 */
[----:B------:R-:W1:Y:S03]  /*0e40*/  MUFU.RCP R0, R21 ;  /* 0x0000001500007308 */ /* 0x000e660000001000 */
[----:B------:R-:W2:Y:S01]  /*0e50*/  SHFL.BFLY PT, R9, R8, 0x1, 0x1f ;  /* 0x0c201f0008097f89 */ /* 0x000ea200000e0000 */
[----:B-1----:R-:W-:Y:S01]  /*0e60*/  FMUL R19, R0, R19 ;  /* 0x0000001300137220 */ /* 0x002fe20000400000 */
[----:B------:R-:W-:Y:S01]  /*0e70*/  LOP3.LUT R0, R16, 0x200, RZ, 0xc0, !PT ;  /* 0x0000020010007812 */ /* 0x000fe200078ec0ff */
[----:B0-----:R-:W-:-:S03]  /*0e80*/  FADD R3, -R2, R3 ;  /* 0x0000000302037221 */ /* 0x001fc60000000100 */
[----:B------:R-:W-:Y:S02]  /*0e90*/  SHF.R.U32.HI R18, RZ, 0x5, R0 ;  /* 0x00000005ff127819 */ /* 0x000fe40000011600 */
[----:B------:R-:W-:Y:S01]  /*0ea0*/  FSEL R19, R19, RZ, P1 ;  /* 0x000000ff13137208 */ /* 0x000fe20000800000 */
[C---:B------:R-:W-:Y:S01]  /*0eb0*/  FMUL R15, R3.reuse, R3 ;  /* 0x00000003030f7220 */ /* 0x040fe20000400000 */
[----:B------:R-:W-:Y:S01]  /*0ec0*/  LOP3.LUT R17, R18, R17, RZ, 0xfc, !PT ;  /* 0x0000001112117212 */ /* 0x000fe200078efcff */
[----:B--2---:R-:W-:Y:S02]  /*0ed0*/  FADD R8, R8, R9 ;  /* 0x0000000908087221 */ /* 0x004fe40000000000 */
[----:B------:R-:W-:Y:S01]  /*0ee0*/  FMUL R15, R4, R15 ;  /* 0x0000000f040f7220 */ /* 0x000fe20000400000 */
[----:B------:R-:W-:Y:S01]  /*0ef0*/  FFMA R2, R3, R19, R2 ;  /* 0x0000001303027223 */ /* 0x000fe20000000002 */
[----:B------:R-:W-:Y:S02]  /*0f00*/  @!P4 STS [R17.X4+0x100], R20 ;  /* 0x000100141100c388 */ /* 0x000fe40000004800 */
[----:B------:R-:W-:-:S02]  /*0f10*/  FFMA R18, R19, R15, R8 ;  /* 0x0000000f13127223 */ /* 0x000fc40000000008 */
[----:B------:R-:W-:Y:S04]  /*0f20*/  @!P4 STS [R17.X4], R2 ;  /* 0x000000021100c388 */ /* 0x000fe80000004800 */
[----:B------:R-:W-:Y:S04]  /*0f30*/  @!P4 STS [R17.X4+0x80], R18 ;  /* 0x000080121100c388 */ /* 0x000fe80000004800 */
[----:B------:R-:W-:Y:S06]  /*0f40*/  BAR.SYNC.DEFER_BLOCKING 0x0 ;  /* 0x0000000000007b1d */ /* 0x000fec0000010000 */
[----:B------:R-:W0:Y:S04]  /*0f50*/  @!P2 LDS R5, [R16.X4+0x100] ;  /* 0x000100001005a984 */ /* 0x000e280000004800 */
[----:B------:R-:W-:Y:S04]  /*0f60*/  @!P2 LDS R6, [R16.X4] ;  /* 0x000000001006a984 */ /* 0x000fe80000004800 */
[----:B------:R-:W1:Y:S04]  /*0f70*/  @!P2 LDS R7, [R16.X4+0x80] ;  /* 0x000080001007a984 */ /* 0x000e680000004800 */
[----:B0-----:R-:W0:Y:S04]  /*0f80*/  SHFL.BFLY PT, R4, R5, 0x8, 0x1f ;  /* 0x0d001f0005047f89 */ /* 0x001e2800000e0000 */
[----:B-1----:R-:W1:Y:S01]  /*0f90*/  SHFL.BFLY PT, R2, R7, 0x8, 0x1f ;  /* 0x0d001f0007027f89 */ /* 0x002e6200000e0000 */
[----:B0-----:R-:W-:-:S04]  /*0fa0*/  FADD R8, R5, R4 ;  /* 0x0000000405087221 */ /* 0x001fc80000000000 */
[C---:B------:R-:W-:Y:S01]  /*0fb0*/  FMUL R3, R8.reuse, 0.25 ;  /* 0x3e80000008037820 */ /* 0x040fe20000400000 */
[C---:B------:R-:W-:Y:S01]  /*0fc0*/  FSETP.GEU.AND P2, PT, |R8|.reuse, 1.175494350822287508e-38, PT ;  /* 0x008000000800780b */ /* 0x040fe20003f4e200 */
[----:B------:R-:W0:Y:S01]  /*0fd0*/  SHFL.BFLY PT, R15, R8, 0x4, 0x1f ;  /* 0x0c801f00080f7f89 */ /* 0x000e2200000e0000 */
[----:B------:R-:W-:Y:S01]  /*0fe0*/  FSETP.GT.AND P1, PT, |R8|, 8.50705917302346158658e+37, PT ;  /* 0x7e8000000800780b */ /* 0x000fe20003f24200 */
[----:B-1----:R-:W-:-:S03]  /*0ff0*/  FADD R7, R7, R2 ;  /* 0x0000000207077221 */ /* 0x002fc60000000000 */
[----:B------:R-:W-:Y:S02]  /*1000*/  FSEL R9, R3, R8, P1 ;  /* 0x0000000803097208 */ /* 0x000fe40000800000 */
[----:B------:R-:W1:Y:S05]  /*1010*/  SHFL.BFLY PT, R3, R6, 0x8, 0x1f ;  /* 0x0d001f0006037f89 */ /* 0x000e6a00000e0000 */
[----:B------:R-:W-:Y:S02]  /*1020*/  @!P2 FMUL R9, R9, 16777216 ;  /* 0x4b8000000909a820 */ /* 0x000fe40000400000 */
[----:B------:R-:W-:-:S04]  /*1030*/  @P1 FMUL R4, R4, 0.25 ;  /* 0x3e80000004041820 */ /* 0x000fc80000400000 */
[----:B------:R-:W2:Y:S01]  /*1040*/  MUFU.RCP R9, R9 ;  /* 0x0000000900097308 */ /* 0x000ea20000001000 */
[----:B------:R-:W-:Y:S01]  /*1050*/  @!P2 FMUL R4, R4, 16777216 ;  /* 0x4b8000000404a820 */ /* 0x000fe20000400000 */
[C---:B------:R-:W-:Y:S01]  /*1060*/  FSETP.NEU.AND P2, PT, R8.reuse, RZ, PT ;  /* 0x000000ff0800720b */ /* 0x040fe20003f4d000 */
[----:B0-----:R-:W-:-:S04]  /*1070*/  FADD R17, R8, R15 ;  /* 0x0000000f08117221 */ /* 0x001fc80000000000 */
[C---:B------:R-:W-:Y:S01]  /*1080*/  FMUL R20, R17.reuse, 0.25 ;  /* 0x3e80000011147820 */ /* 0x040fe20000400000 */
[C---:B------:R-:W-:Y:S01]  /*1090*/  FSETP.GEU.AND P5, PT, |R17|.reuse, 1.175494350822287508e-38, PT ;  /* 0x008000001100780b */ /* 0x040fe20003fae200 */
[----:B------:R-:W0:Y:S01]  /*10a0*/  SHFL.BFLY PT, R22, R17, 0x2, 0x1f ;  /* 0x0c401f0011167f89 */ /* 0x000e2200000e0000 */
[----:B------:R-:W-:Y:S01]  /*10b0*/  FSETP.GT.AND P1, PT, |R17|, 8.50705917302346158658e+37, PT ;  /* 0x7e8000001100780b */ /* 0x000fe20003f24200 */
[----:B-1----:R-:W-:Y:S01]  /*10c0*/  FADD R3, -R6, R3 ;  /* 0x0000000306037221 */ /* 0x002fe20000000100 */
[----:B--2---:R-:W-:Y:S02]  /*10d0*/  FMUL R4, R9, R4 ;  /* 0x0000000409047220 */ /* 0x004fe40000400000 */
[----:B------:R-:W-:Y:S01]  /*10e0*/  FSEL R20, R20, R17, P1 ;  /* 0x0000001114147208 */ /* 0x000fe20000800000 */
[----:B------:R-:W-:Y:S02]  /*10f0*/  FMUL R18, R3, R3 ;  /* 0x0000000303127220 */ /* 0x000fe40000400000 */
[----:B------:R-:W-:-:S02]  /*1100*/  FSEL R4, R4, RZ, P2 ;  /* 0x000000ff04047208 */ /* 0x000fc40001000000 */
[----:B------:R-:W-:Y:S01]  /*1110*/  FMUL R18, R5, R18 ;  /* 0x0000001205127220 */ /* 0x000fe20000400000 */
[----:B------:R-:W-:Y:S01]  /*1120*/  FSETP.NEU.AND P2, PT, R17, RZ, PT ;  /* 0x000000ff1100720b */ /* 0x000fe20003f4d000 */
[----:B------:R-:W-:Y:S01]  /*1130*/  @!P5 FMUL R20, R20, 16777216 ;  /* 0x4b8000001414d820 */ /* 0x000fe20000400000 */
[----:B------:R-:W-:Y:S01]  /*1140*/  FFMA R3, R3, R4, R6 ;  /* 0x0000000403037223 */ /* 0x000fe20000000006 */
[----:B------:R-:W-:Y:S01]  /*1150*/  FFMA R7, R4, R18, R7 ;  /* 0x0000001204077223 */ /* 0x000fe20000000007 */
[----:B------:R-:W-:-:S03]  /*1160*/  @P1 FMUL R15, R15, 0.25 ;  /* 0x3e8000000f0f1820 */ /* 0x000fc60000400000 */
[----:B------:R-:W1:Y:S01]  /*1170*/  MUFU.RCP R20, R20 ;  /* 0x0000001400147308 */ /* 0x000e620000001000 */
[----:B------:R-:W2:Y:S01]  /*1180*/  SHFL.BFLY PT, R2, R3, 0x4, 0x1f ;  /* 0x0c801f0003027f89 */ /* 0x000ea200000e0000 */
[----:B------:R-:W-:-:S03]  /*1190*/  @!P5 FMUL R15, R15, 16777216 ;  /* 0x4b8000000f0fd820 */ /* 0x000fc60000400000 */
[----:B------:R-:W3:Y:S01]  /*11a0*/  SHFL.BFLY PT, R4, R7, 0x4, 0x1f ;  /* 0x0c801f0007047f89 */ /* 0x000ee200000e0000 */
[----:B0-----:R-:W-:-:S04]  /*11b0*/  FADD R6, R17, R22 ;  /* 0x0000001611067221 */ /* 0x001fc80000000000 */
[C---:B------:R-:W-:Y:S01]  /*11c0*/  FMUL R5, R6.reuse, 0.25 ;  /* 0x3e80000006057820 */ /* 0x040fe20000400000 */
[C---:B------:R-:W-:Y:S01]  /*11d0*/  FSETP.GEU.AND P5, PT, |R6|.reuse, 1.175494350822287508e-38, PT ;  /* 0x008000000600780b */ /* 0x040fe20003fae200 */
[----:B------:R-:W0:Y:S01]  /*11e0*/  SHFL.BFLY PT, R19, R6, 0x1, 0x1f ;  /* 0x0c201f0006137f89 */ /* 0x000e2200000e0000 */
[----:B------:R-:W-:Y:S01]  /*11f0*/  FSETP.GT.AND P1, PT, |R6|, 8.50705917302346158658e+37, PT ;  /* 0x7e8000000600780b */ /* 0x000fe20003f24200 */
[----:B-1----:R-:W-:-:S03]  /*1200*/  FMUL R15, R20, R15 ;  /* 0x0000000f140f7220 */ /* 0x002fc60000400000 */
[----:B------:R-:W-:Y:S02]  /*1210*/  FSEL R9, R5, R6, P1 ;  /* 0x0000000605097208 */ /* 0x000fe40000800000 */
[----:B------:R-:W-:-:S05]  /*1220*/  FSEL R15, R15, RZ, P2 ;  /* 0x000000ff0f0f7208 */ /* 0x000fca0001000000 */
[----:B------:R-:W-:Y:S01]  /*1230*/  @!P5 FMUL R9, R9, 16777216 ;  /* 0x4b8000000909d820 */ /* 0x000fe20000400000 */
[----:B--2---:R-:W-:Y:S01]  /*1240*/  FADD R2, -R3, R2 ;  /* 0x0000000203027221 */ /* 0x004fe20000000100 */
[----:B------:R-:W-:Y:S01]  /*1250*/  @P1 FMUL R22, R22, 0.25 ;  /* 0x3e80000016161820 */ /* 0x000fe20000400000 */
[----:B------:R-:W-:Y:S02]  /*1260*/  FSETP.NEU.AND P1, PT, R6, RZ, PT ;  /* 0x000000ff0600720b */ /* 0x000fe40003f2d000 */
[C---:B------:R-:W-:Y:S01]  /*1270*/  FMUL R5, R2.reuse, R2 ;  /* 0x0000000202057220 */ /* 0x040fe20000400000 */
[----:B------:R-:W-:Y:S01]  /*1280*/  FFMA R2, R2, R15, R3 ;  /* 0x0000000f02027223 */ /* 0x000fe20000000003 */
[----:B---3--:R-:W-:Y:S01]  /*1290*/  FADD R4, R7, R4 ;  /* 0x0000000407047221 */ /* 0x008fe20000000000 */
[----:B------:R-:W1:Y:S01]  /*12a0*/  MUFU.RCP R9, R9 ;  /* 0x0000000900097308 */ /* 0x000e620000001000 */
[----:B------:R-:W-:Y:S01]  /*12b0*/  FMUL R5, R8, R5 ;  /* 0x0000000508057220 */ /* 0x000fe20000400000 */
[----:B------:R-:W-:Y:S01]  /*12c0*/  @!P5 FMUL R22, R22, 16777216 ;  /* 0x4b8000001616d820 */ /* 0x000fe20000400000 */
[----:B------:R-:W2:Y:S01]  /*12d0*/  SHFL.BFLY PT, R3, R2, 0x2, 0x1f ;  /* 0x0c401f0002037f89 */ /* 0x000ea200000e0000 */
[----:B0-----:R-:W-:Y:S01]  /*12e0*/  FADD R7, R6, R19 ;  /* 0x0000001306077221 */ /* 0x001fe20000000000 */
[----:B------:R-:W-:Y:S01]  /*12f0*/  FFMA R4, R15, R5, R4 ;  /* 0x000000050f047223 */ /* 0x000fe20000000004 */
[----:B------:R-:W-:-:S02]  /*1300*/  IMAD.MOV.U32 R15, RZ, RZ, 0x39aaaaab ;  /* 0x39aaaaabff0f7424 */ /* 0x000fc400078e00ff */
[C---:B------:R-:W-:Y:S01]  /*1310*/  FMUL R18, R7.reuse, 0.25 ;  /* 0x3e80000007127820 */ /* 0x040fe20000400000 */
[----:B------:R-:W-:Y:S01]  /*1320*/  FSETP.GEU.AND P2, PT, |R7|, 1.175494350822287508e-38, PT ;  /* 0x008000000700780b */ /* 0x000fe20003f4e200 */
[----:B------:R-:W0:Y:S01]  /*1330*/  SHFL.BFLY PT, R5, R4, 0x2, 0x1f ;  /* 0x0c401f0004057f89 */ /* 0x000e2200000e0000 */
[----:B-1----:R-:W-:-:S05]  /*1340*/  FMUL R22, R9, R22 ;  /* 0x0000001609167220 */ /* 0x002fca0000400000 */
[----:B------:R-:W-:Y:S02]  /*1350*/  FSEL R22, R22, RZ, P1 ;  /* 0x000000ff16167208 */ /* 0x000fe40000800000 */
[----:B------:R-:W-:Y:S01]  /*1360*/  FSETP.GT.AND P1, PT, |R7|, 8.50705917302346158658e+37, PT ;  /* 0x7e8000000700780b */ /* 0x000fe20003f24200 */
[----:B--2---:R-:W-:-:S03]  /*1370*/  FADD R3, -R2, R3 ;  /* 0x0000000302037221 */ /* 0x004fc60000000100 */
[----:B------:R-:W-:Y:S01]  /*1380*/  FSEL R18, R18, R7, P1 ;  /* 0x0000000712127208 */ /* 0x000fe20000800000 */
[C---:B------:R-:W-:Y:S01]  /*1390*/  FMUL R8, R3.reuse, R3 ;  /* 0x0000000303087220 */ /* 0x040fe20000400000 */
[----:B------:R-:W-:-:S03]  /*13a0*/  FFMA R2, R3, R22, R2 ;  /* 0x0000001603027223 */ /* 0x000fc60000000002 */
[----:B------:R-:W-:Y:S01]  /*13b0*/  @!P2 FMUL R18, R18, 16777216 ;  /* 0x4b8000001212a820 */ /* 0x000fe20000400000 */
[----:B0-----:R-:W-:Y:S01]  /*13c0*/  FADD R5, R4, R5 ;  /* 0x0000000504057221 */ /* 0x001fe20000000000 */
[----:B------:R-:W-:Y:S02]  /*13d0*/  FMUL R8, R17, R8 ;  /* 0x0000000811087220 */ /* 0x000fe40000400000 */
[----:B------:R-:W-:Y:S01]  /*13e0*/  @P1 FMUL R19, R19, 0.25 ;  /* 0x3e80000013131820 */ /* 0x000fe20000400000 */
[----:B------:R-:W0:Y:S01]  /*13f0*/  SHFL.BFLY PT, R3, R2, 0x1, 0x1f ;  /* 0x0c201f0002037f89 */ /* 0x000e2200000e0000 */
[----:B------:R-:W-:Y:S01]  /*1400*/  LOP3.LUT P1, RZ, R16, 0xf, RZ, 0xc0, !PT ;  /* 0x0000000f10ff7812 */ /* 0x000fe2000782c0ff */
[----:B------:R-:W-:Y:S01]  /*1410*/  FFMA R5, R22, R8, R5 ;  /* 0x0000000816057223 */ /* 0x000fe20000000005 */
[----:B------:R-:W1:Y:S01]  /*1420*/  MUFU.RCP R18, R18 ;  /* 0x0000001200127308 */ /* 0x000e620000001000 */
[----:B------:R-:W-:Y:S01]  /*1430*/  @!P2 FMUL R19, R19, 16777216 ;  /* 0x4b8000001313a820 */ /* 0x000fe20000400000 */
[----:B------:R-:W-:-:S02]  /*1440*/  FSETP.NEU.AND P2, PT, R7, RZ, PT ;  /* 0x000000ff0700720b */ /* 0x000fc40003f4d000 */
[----:B------:R-:W2:Y:S01]  /*1450*/  SHFL.BFLY PT, R4, R5, 0x1, 0x1f ;  /* 0x0c201f0005047f89 */ /* 0x000ea200000e0000 */
[----:B------:R-:W-:Y:S02]  /*1460*/  ISETP.LT.AND P1, PT, R16, 0x20, !P1 ;  /* 0x000000201000780c */ /* 0x000fe40004f21270 */
[----:B------:R-:W-:Y:S01]  /*1470*/  SHF.R.S32.HI R22, RZ, 0x1f, R11 ;  /* 0x0000001fff167819 */ /* 0x000fe2000001140b */
[----:B-1----:R-:W-:-:S10]  /*1480*/  FMUL R19, R18, R19 ;  /* 0x0000001312137220 */ /* 0x002fd40000400000 */
[----:B------:R1:W-:Y:S01]  /*1490*/  @P1 STS [R16.X4+0x100], R7 ;  /* 0x0001000710001388 */ /* 0x0003e20000004800 */
[----:B0-----:R-:W-:Y:S01]  /*14a0*/  FADD R3, -R2, R3 ;  /* 0x0000000302037221 */ /* 0x001fe20000000100 */
[----:B------:R-:W-:-:S03]  /*14b0*/  FSEL R19, R19, RZ, P2 ;  /* 0x000000ff13137208 */ /* 0x000fc60001000000 */
[C---:B------:R-:W-:Y:S02]  /*14c0*/  FMUL R9, R3.reuse, R3 ;  /* 0x0000000303097220 */ /* 0x040fe40000400000 */
[----:B------:R-:W-:Y:S01]  /*14d0*/  FFMA R3, R3, R19, R2 ;  /* 0x0000001303037223 */ /* 0x000fe20000000002 */
[----:B--2---:R-:W-:Y:S01]  /*14e0*/  FADD R4, R5, R4 ;  /* 0x0000000405047221 */ /* 0x004fe20000000000 */
[----:B------:R-:W-:Y:S01]  /*14f0*/  FMUL R9, R6, R9 ;  /* 0x0000000906097220 */ /* 0x000fe20000400000 */
[----:B------:R-:W-:Y:S01]  /*1500*/  SHF.R.U32.HI R2, RZ, 0x3, R0 ;  /* 0x00000003ff027819 */ /* 0x000fe20000011600 */
[----:B-1----:R-:W-:Y:S01]  /*1510*/  IMAD.MOV.U32 R7, RZ, RZ, RZ ;  /* 0x000000ffff077224 */ /* 0x002fe200078e00ff */
[----:B------:R0:W-:Y:S01]  /*1520*/  @P1 STS [R16.X4], R3 ;  /* 0x0000000310001388 */ /* 0x0001e20000004800 */
[----:B------:R-:W-:Y:S01]  /*1530*/  FFMA R9, R19, R9, R4 ;  /* 0x0000000913097223 */ /* 0x000fe20000000004 */
[----:B------:R-:W-:-:S04]  /*1540*/  SHF.R.U32.HI R5, RZ, 0x7, R16 ;  /* 0x00000007ff057819 */ /* 0x000fc80000011610 */
[----:B------:R-:W-:Y:S01]  /*1550*/  @P1 STS [R16.X4+0x80], R9 ;  /* 0x0000800910001388 */ /* 0x000fe20000004800 */
[----:B------:R-:W-:-:S03]  /*1560*/  LOP3.LUT R5, R5, 0x4, RZ, 0xc0, !PT ;  /* 0x0000000405057812 */ /* 0x000fc600078ec0ff */
[----:B------:R-:W-:Y:S02]  /*1570*/  BAR.SYNC.DEFER_BLOCKING 0x0 ;  /* 0x0000000000007b1d */ /* 0x000fe40000010000 */
[----:B------:R-:W-:-:S04]  /*1580*/  IMAD.IADD R24, R24, 0x1, R5 ;  /* 0x0000000118187824 */ /* 0x000fc800078e0205 */
[----:B0-----:R-:W-:-:S04]  /*1590*/  IMAD.SHL.U32 R3, R24, 0x4, RZ ;  /* 0x0000000418037824 */ /* 0x001fc800078e00ff */
[----:B------:R-:W-:Y:S01]  /*15a0*/  IMAD R38, R24, -0x2, R3 ;  /* 0xfffffffe18267824 */ /* 0x000fe200078e0203 */
[----:B------:R-:W0:Y:S04]  /*15b0*/  LDS R4, [R2+0x80] ;  /* 0x0000800002047984 */ /* 0x000e280000000800 */
[----:B------:R1:W2:Y:S01]  /*15c0*/  LDS R23, [R2] ;  /* 0x0000000002177984 */ /* 0x0002a20000000800 */
[----:B0-----:R-:W-:Y:S01]  /*15d0*/  FFMA R4, R4, R15, 9.9999999747524270788e-07 ;  /* 0x358637bd04047423 */ /* 0x001fe2000000000f */
[----:B------:R-:W-:-:S03]  /*15e0*/  SHF.R.S32.HI R15, RZ, 0x1f, R10 ;  /* 0x0000001fff0f7819 */ /* 0x000fc6000001140a */
[----:B--2---:R1:W0:Y:S04]  /*15f0*/  MUFU.RSQ R35, R4 ;  /* 0x0000000400237308 */ /* 0x0042280000001400 */
.L_x_0:
[----:B------:R-:W-:Y:S01]  /*1600*/  LOP3.LUT R3, R7, 0x7fc, R14, 0xf8, !PT ;  /* 0x000007fc07037812 */ /* 0x000fe200078ef80e */
[----:B------:R-:W-:Y:S01]  /*1610*/  IMAD.MOV.U32 R17, RZ, RZ, 0x2 ;  /* 0x00000002ff117424 */ /* 0x000fe200078e00ff */
[----:B-1----:R-:W-:Y:S02]  /*1620*/  CS2R R4, SRZ ;  /* 0x0000000000047805 */ /* 0x002fe4000001ff00 */
[----:B------:R-:W-:Y:S01]  /*1630*/  ISETP.LT.U32.AND P1, PT, R3, 0xc00, PT ;  /* 0x00000c000300780c */ /* 0x000fe20003f21070 */
[----:B------:R-:W-:-:S03]  /*1640*/  IMAD R40, R12, 0xc00, R3 ;  /* 0x00000c000c287824 */ /* 0x000fc600078e0203 */
[----:B------:R-:W-:Y:S01]  /*1650*/  ISETP.LT.U32.AND.EX P1, PT, R25, RZ, !P3, P1 ;  /* 0x000000ff1900720c */ /* 0x000fe20005f21110 */
[----:B------:R-:W-:-:S12]  /*1660*/  IMAD.WIDE R8, R40, R17, c[0x0][0x160] ;  /* 0x0000580028087625 */ /* 0x000fd800078e0211 */
[----:B------:R1:W2:Y:S01]  /*1670*/  @P1 LDG.E.EF.64 R4, [R8.64] ;  /* 0x0000000408041981 */ /* 0x0002a2000c0e1b00 */
[----:B------:R-:W-:Y:S01]  /*1680*/  LOP3.LUT R20, R7, R30, RZ, 0xfc, !PT ;  /* 0x0000001e07147212 */ /* 0x000fe200078efcff */
[----:B------:R-:W-:Y:S01]  /*1690*/  IMAD.MOV.U32 R41, RZ, RZ, RZ ;  /* 0x000000ffff297224 */ /* 0x000fe200078e00ff */
[----:B------:R-:W-:Y:S01]  /*16a0*/  CS2R R2, SRZ ;  /* 0x0000000000027805 */ /* 0x000fe2000001ff00 */
[----:B------:R-:W-:Y:S01]  /*16b0*/  IMAD.MOV.U32 R39, RZ, RZ, RZ ;  /* 0x000000ffff277224 */ /* 0x000fe200078e00ff */
[C---:B------:R-:W-:Y:S02]  /*16c0*/  ISETP.GE.U32.AND P2, PT, R20.reuse, 0xc00, PT ;  /* 0x00000c001400780c */ /* 0x040fe40003f46070 */
[C---:B------:R-:W-:Y:S02]  /*16d0*/  LEA R18, P6, R20.reuse, c[0x0][0x170], 0x1 ;  /* 0x00005c0014127a11 */ /* 0x040fe400078c08ff */
[----:B------:R-:W-:Y:S02]  /*16e0*/  ISETP.GE.U32.AND.EX P2, PT, R25, RZ, PT, P2 ;  /* 0x000000ff1900720c */ /* 0x000fe40003f46120 */
[----:B------:R-:W-:-:S02]  /*16f0*/  LEA.HI.X R19, R20, c[0x0][0x174], R25, 0x1, P6 ;  /* 0x00005d0014137a11 */ /* 0x000fc400030f0c19 */
[----:B------:R-:W-:-:S04]  /*1700*/  LEA R6, P5, R20, c[0x0][0x168], 0x2 ;  /* 0x00005a0014067a11 */ /* 0x000fc800078a10ff */
[----:B------:R-:W-:-:S05]  /*1710*/  LEA.HI.X R7, R20, c[0x0][0x16c], R25, 0x2, P5 ;  /* 0x00005b0014077a11 */ /* 0x000fca00028f1419 */
[----:B------:R3:W4:Y:S01]  /*1720*/  @!P2 LDG.E.EL R41, [R18.64+0x1800] ;  /* 0x001800041229a981 */ /* 0x000722000c2e1900 */
[----:B-1----:R-:W-:-:S03]  /*1730*/  CS2R R8, SRZ ;  /* 0x0000000000087805 */ /* 0x002fc6000001ff00 */
[----:B------:R3:W5:Y:S04]  /*1740*/  @!P2 LDG.E.EL R39, [R18.64] ;  /* 0x000000041227a981 */ /* 0x000768000c2e1900 */
[----:B------:R1:W5:Y:S04]  /*1750*/  @!P2 LDG.E.EL.64 R2, [R6.64+0x3000] ;  /* 0x003000040602a981 */ /* 0x000368000c2e1b00 */
[----:B------:R1:W5:Y:S04]  /*1760*/  @!P2 LDG.E.EL.64 R8, [R6.64] ;  /* 0x000000040608a981 */ /* 0x000368000c2e1b00 */
[----:B------:R-:W-:Y:S01]  /*1770*/  BAR.SYNC.DEFER_BLOCKING 0x0 ;  /* 0x0000000000007b1d */ /* 0x000fe20000010000 */
[----:B------:R-:W-:-:S02]  /*1780*/  ISETP.LT.AND P2, PT, R13, 0x1010, !P2 ;  /* 0x000010100d00780c */ /* 0x000fc40005741270 */
[----:B------:R-:W-:Y:S02]  /*1790*/  FSETP.NAN.AND P6, PT, R32, R32, PT ;  /* 0x000000202000720b */ /* 0x000fe40003fc8000 */
[C---:B--2---:R-:W-:Y:S01]  /*17a0*/  PRMT R20, R4.reuse, 0x7632, R20 ;  /* 0x0000763204147816 */ /* 0x044fe20000000014 */
[----:B------:R-:W-:Y:S01]  /*17b0*/  IMAD.U32 R4, R4, 0x10000, RZ ;  /* 0x0001000004047824 */ /* 0x000fe200078e00ff */
[C---:B------:R-:W-:Y:S01]  /*17c0*/  PRMT R21, R5.reuse, 0x7632, R21 ;  /* 0x0000763205157816 */ /* 0x040fe20000000015 */
[----:B------:R-:W-:Y:S02]  /*17d0*/  IMAD.U32 R44, R5, 0x10000, RZ ;  /* 0x00010000052c7824 */ /* 0x000fe400078e00ff */
[----:B------:R-:W-:Y:S01]  /*17e0*/  IMAD.U32 R42, R20, 0x10000, RZ ;  /* 0x00010000142a7824 */ /* 0x000fe200078e00ff */
[----:B------:R-:W-:Y:S01]  /*17f0*/  FADD R4, -R23, R4 ;  /* 0x0000000417047221 */ /* 0x000fe20000000100 */
[----:B------:R-:W-:Y:S01]  /*1800*/  IMAD.U32 R46, R21, 0x10000, RZ ;  /* 0x00010000152e7824 */ /* 0x000fe200078e00ff */
[C---:B------:R-:W-:Y:S01]  /*1810*/  FADD R20, -R23.reuse, R44 ;  /* 0x0000002c17147221 */ /* 0x040fe20000000100 */
[----:B---3--:R-:W-:Y:S01]  /*1820*/  FADD R18, -R23, R42 ;  /* 0x0000002a17127221 */ /* 0x008fe20000000100 */
[----:B0-----:R-:W-:Y:S01]  /*1830*/  FMUL R4, R35, R4 ;  /* 0x0000000423047220 */ /* 0x001fe20000400000 */
[----:B------:R-:W-:Y:S01]  /*1840*/  FADD R42, -R23, R46 ;  /* 0x0000002e172a7221 */ /* 0x000fe20000000100 */
[C---:B-1----:R-:W-:Y:S01]  /*1850*/  FMUL R6, R35.reuse, R20 ;  /* 0x0000001423067220 */ /* 0x042fe20000400000 */
[----:B------:R-:W-:-:S02]  /*1860*/  FMUL R5, R35, R18 ;  /* 0x0000001223057220 */ /* 0x000fc40000400000 */
[----:B------:R-:W-:-:S05]  /*1870*/  FMUL R7, R35, R42 ;  /* 0x0000002a23077220 */ /* 0x000fca0000400000 */
[----:B------:R0:W-:Y:S01]  /*1880*/  STS.128 [R24.X4], R4 ;  /* 0x0000000418007388 */ /* 0x0001e20000004c00 */
[C---:B----4-:R-:W-:Y:S01]  /*1890*/  PRMT R42, R41.reuse, 0x7632, R42 ;  /* 0x00007632292a7816 */ /* 0x050fe2000000002a */
[----:B------:R-:W-:Y:S02]  /*18a0*/  IMAD.U32 R41, R41, 0x10000, RZ ;  /* 0x0001000029297824 */ /* 0x000fe400078e00ff */
[----:B------:R-:W-:Y:S01]  /*18b0*/  BAR.SYNC.DEFER_BLOCKING 0x0 ;  /* 0x0000000000007b1d */ /* 0x000fe20000010000 */
[C---:B-----5:R-:W-:Y:S01]  /*18c0*/  PRMT R43, R39.reuse, 0x7632, R43 ;  /* 0x00007632272b7816 */ /* 0x060fe2000000002b */
[----:B------:R-:W-:Y:S02]  /*18d0*/  IMAD.U32 R42, R42, 0x10000, RZ ;  /* 0x000100002a2a7824 */ /* 0x000fe400078e00ff */
[----:B------:R-:W-:Y:S01]  /*18e0*/  IMAD.U32 R39, R39, 0x10000, RZ ;  /* 0x0001000027277824 */ /* 0x000fe200078e00ff */
[----:B------:R-:W-:Y:S01]  /*18f0*/  FADD R41, R41, R2 ;  /* 0x0000000229297221 */ /* 0x000fe20000000000 */
[----:B------:R-:W-:Y:S01]  /*1900*/  IMAD.U32 R2, R43, 0x10000, RZ ;  /* 0x000100002b027824 */ /* 0x000fe200078e00ff */
[----:B------:R-:W-:Y:S01]  /*1910*/  FADD R3, R42, R3 ;  /* 0x000000032a037221 */ /* 0x000fe20000000000 */
[----:B------:R-:W-:Y:S01]  /*1920*/  FADD R39, R39, R8 ;  /* 0x0000000827277221 */ /* 0x000fe20000000000 */
[----:B------:R-:W-:Y:S01]  /*1930*/  FADD R41, R41, 1 ;  /* 0x3f80000029297421 */ /* 0x000fe20000000000 */
[----:B0-----:R-:W-:Y:S01]  /*1940*/  FADD R4, R2, R9 ;  /* 0x0000000902047221 */ /* 0x001fe20000000000 */
[----:B------:R-:W-:Y:S01]  /*1950*/  FADD R2, R3, 1 ;  /* 0x3f80000003027421 */ /* 0x000fe20000000000 */
[----:B------:R-:W-:Y:S01]  /*1960*/  IMAD.MOV.U32 R7, RZ, RZ, 0x800 ;  /* 0x00000800ff077424 */ /* 0x000fe200078e00ff */
[----:B------:R-:W0:Y:S04]  /*1970*/  LDS.64 R18, [R30.X4] ;  /* 0x000000001e127984 */ /* 0x000e280000004a00 */
[----:B------:R-:W1:Y:S01]  /*1980*/  LDS.64 R20, [R30.X4+0x2010] ;  /* 0x002010001e147984 */ /* 0x000e620000004a00 */
[-CC-:B0-----:R-:W-:Y:S01]  /*1990*/  FFMA R18, R18, R41.reuse, R39.reuse ;  /* 0x0000002912127223 */ /* 0x181fe20000000027 */
[-CC-:B------:R-:W-:Y:S01]  /*19a0*/  FFMA R19, R19, R2.reuse, R4.reuse ;  /* 0x0000000213137223 */ /* 0x180fe20000000004 */
[----:B-1----:R-:W-:Y:S01]  /*19b0*/  FFMA R20, R20, R41, R39 ;  /* 0x0000002914147223 */ /* 0x002fe20000000027 */
[----:B------:R-:W-:Y:S01]  /*19c0*/  FFMA R21, R21, R2, R4 ;  /* 0x0000000215157223 */ /* 0x000fe20000000004 */
[----:B------:R-:W-:Y:S02]  /*19d0*/  BAR.SYNC.DEFER_BLOCKING 0x0 ;  /* 0x0000000000007b1d */ /* 0x000fe40000010000 */
[----:B------:R-:W-:Y:S01]  /*19e0*/  F2FP.BF16.PACK_AB R4, R19, R18 ;  /* 0x000000121304723e */ /* 0x000fe200000010ff */
[----:B------:R-:W-:Y:S01]  /*19f0*/  IMAD.WIDE R40, R40, R17, c[0x0][0x178] ;  /* 0x00005e0028287625 */ /* 0x000fe200078e0211 */
[----:B------:R-:W-:-:S02]  /*1a00*/  FSETP.GEU.AND P5, PT, R32, R19, PT ;  /* 0x000000132000720b */ /* 0x000fc40003fae000 */
[----:B------:R-:W-:Y:S02]  /*1a10*/  F2FP.BF16.PACK_AB R6, R21, R20 ;  /* 0x000000141506723e */ /* 0x000fe400000010ff */
[C---:B------:R-:W-:Y:S02]  /*1a20*/  FSEL R5, R32.reuse, R19, !P5 ;  /* 0x0000001320057208 */ /* 0x040fe40006800000 */
[CC--:B------:R-:W-:Y:S02]  /*1a30*/  FSETP.GEU.AND P5, PT, R27.reuse, R18.reuse, PT ;  /* 0x000000121b00720b */ /* 0x0c0fe40003fae000 */
[----:B------:R-:W-:Y:S02]  /*1a40*/  @P2 FSEL R32, R32, R5, P6 ;  /* 0x0000000520202208 */ /* 0x000fe40003000000 */
[C---:B------:R-:W-:Y:S01]  /*1a50*/  FSETP.NAN.AND P6, PT, R27.reuse, R27, PT ;  /* 0x0000001b1b00720b */ /* 0x040fe20003fc8000 */
[----:B------:R-:W-:Y:S04]  /*1a60*/  STS [R37+0x1008], R6 ;  /* 0x0010080625007388 */ /* 0x000fe80000000800 */
[----:B------:R0:W-:Y:S04]  /*1a70*/  STS [R37], R4 ;  /* 0x0000000425007388 */ /* 0x0001e80000000800 */
[----:B------:R-:W-:Y:S01]  /*1a80*/  BAR.SYNC.DEFER_BLOCKING 0x0 ;  /* 0x0000000000007b1d */ /* 0x000fe20000010000 */
[----:B0-----:R-:W-:-:S02]  /*1a90*/  FSEL R4, R27, R18, !P5 ;  /* 0x000000121b047208 */ /* 0x001fc40006800000 */
[C---:B------:R-:W-:Y:S02]  /*1aa0*/  FSETP.GEU.AND P5, PT, R26.reuse, R20, PT ;  /* 0x000000141a00720b */ /* 0x040fe40003fae000 */
[----:B------:R-:W-:Y:S02]  /*1ab0*/  @P2 FSEL R27, R27, R4, P6 ;  /* 0x000000041b1b2208 */ /* 0x000fe40003000000 */
[CC--:B------:R-:W-:Y:S02]  /*1ac0*/  FSETP.GT.AND P6, PT, R31.reuse, R19.reuse, PT ;  /* 0x000000131f00720b */ /* 0x0c0fe40003fc4000 */
[C---:B------:R-:W-:Y:S02]  /*1ad0*/  FSEL R5, R26.reuse, R20, !P5 ;  /* 0x000000141a057208 */ /* 0x040fe40006800000 */
[----:B------:R-:W-:Y:S02]  /*1ae0*/  FSEL R4, R31, R19, P6 ;  /* 0x000000131f047208 */ /* 0x000fe40003000000 */
[----:B------:R-:W-:-:S02]  /*1af0*/  FSETP.NAN.AND P6, PT, R26, R26, PT ;  /* 0x0000001a1a00720b */ /* 0x000fc40003fc8000 */
[----:B------:R-:W-:Y:S02]  /*1b00*/  FSETP.NAN.AND P5, PT, R31, R31, PT ;  /* 0x0000001f1f00720b */ /* 0x000fe40003fa8000 */
[----:B------:R-:W-:Y:S01]  /*1b10*/  @P2 FSEL R26, R26, R5, P6 ;  /* 0x000000051a1a2208 */ /* 0x000fe20003000000 */
[----:B------:R-:W0:Y:S01]  /*1b20*/  LDS.64 R2, [R38] ;  /* 0x0000000026027984 */ /* 0x000e220000000a00 */
[-C--:B------:R-:W-:Y:S02]  /*1b30*/  FSETP.GEU.AND P6, PT, R29, R21.reuse, PT ;  /* 0x000000151d00720b */ /* 0x080fe40003fce000 */
[----:B------:R-:W-:Y:S02]  /*1b40*/  @P2 FSEL R31, R31, R4, P5 ;  /* 0x000000041f1f2208 */ /* 0x000fe40002800000 */
[-C--:B------:R-:W-:Y:S02]  /*1b50*/  FSEL R4, R29, R21.reuse, !P6 ;  /* 0x000000151d047208 */ /* 0x080fe40007000000 */
[----:B------:R-:W-:-:S02]  /*1b60*/  FSETP.GT.AND P5, PT, R34, R21, PT ;  /* 0x000000152200720b */ /* 0x000fc40003fa4000 */
[----:B------:R-:W-:Y:S02]  /*1b70*/  FSETP.NAN.AND P6, PT, R28, R28, PT ;  /* 0x0000001c1c00720b */ /* 0x000fe40003fc8000 */
[C---:B------:R-:W-:Y:S02]  /*1b80*/  FSEL R21, R34.reuse, R21, P5 ;  /* 0x0000001522157208 */ /* 0x040fe40002800000 */
[----:B------:R-:W-:-:S04]  /*1b90*/  FSETP.NAN.AND P5, PT, R34, R34, PT ;  /* 0x000000222200720b */ /* 0x000fc80003fa8000 */
[----:B------:R-:W-:Y:S02]  /*1ba0*/  @P2 FSEL R34, R34, R21, P5 ;  /* 0x0000001522222208 */ /* 0x000fe40002800000 */
[----:B------:R-:W-:-:S04]  /*1bb0*/  FSETP.GT.AND P5, PT, R33, R20, PT ;  /* 0x000000142100720b */ /* 0x000fc80003fa4000 */
[C---:B------:R-:W-:Y:S02]  /*1bc0*/  FSEL R20, R33.reuse, R20, P5 ;  /* 0x0000001421147208 */ /* 0x040fe40002800000 */
[----:B------:R-:W-:-:S04]  /*1bd0*/  FSETP.NAN.AND P5, PT, R33, R33, PT ;  /* 0x000000212100720b */ /* 0x000fc80003fa8000 */
[----:B------:R-:W-:Y:S01]  /*1be0*/  @P2 FSEL R33, R33, R20, P5 ;  /* 0x0000001421212208 */ /* 0x000fe20002800000 */
[----:B0-----:R0:W-:Y:S01]  /*1bf0*/  @P1 STG.E.64 [R40.64], R2 ;  /* 0x0000000228001986 */ /* 0x0011e2000c101b04 */
[----:B------:R-:W-:-:S04]  /*1c00*/  FSETP.NAN.AND P1, PT, R29, R29, PT ;  /* 0x0000001d1d00720b */ /* 0x000fc80003f28000 */
[----:B------:R-:W-:Y:S02]  /*1c10*/  @P2 FSEL R29, R29, R4, P1 ;  /* 0x000000041d1d2208 */ /* 0x000fe40000800000 */
[----:B------:R-:W-:-:S04]  /*1c20*/  FSETP.GT.AND P1, PT, R28, R18, PT ;  /* 0x000000121c00720b */ /* 0x000fc80003f24000 */
[C---:B0-----:R-:W-:Y:S02]  /*1c30*/  FSEL R3, R28.reuse, R18, P1 ;  /* 0x000000121c037208 */ /* 0x041fe40000800000 */
[----:B------:R-:W-:Y:S01]  /*1c40*/  PLOP3.LUT P1, PT, PT, PT, UP0, 0x80, 0x0 ;  /* 0x000000000000781c */ /* 0x000fe20003f2f008 */
[----:B------:R-:W-:Y:S01]  /*1c50*/  UPLOP3.LUT UP0, UPT, UPT, UPT, UPT, 0x40, 0x0 ;  /* 0x000000000000789c */ /* 0x000fe20003f0e870 */
[----:B------:R-:W-:-:S11]  /*1c60*/  @P2 FSEL R28, R28, R3, P6 ;  /* 0x000000031c1c2208 */ /* 0x000fd60003000000 */
[----:B------:R-:W-:Y:S05]  /*1c70*/  @P1 BRA `(.L_x_0) ;  /* 0xfffff98000001947 */ /* 0x000fea000383ffff */
[----:B------:R-:W-:Y:S01]  /*1c80*/  BAR.SYNC.DEFER_BLOCKING 0x0 ;  /* 0x0000000000007b1d */ /* 0x000fe20000010000 */
[C---:B------:R-:W-:Y:S01]  /*1c90*/  FSETP.NAN.AND P1, PT, R27.reuse, R27, PT ;  /* 0x0000001b1b00720b */ /* 0x040fe20003f28000 */
[----:B------:R-:W-:Y:S01]  /*1ca0*/  IMAD.MOV.U32 R18, RZ, RZ, 0x3e800000 ;  /* 0x3e800000ff127424 */ /* 0x000fe200078e00ff */
[CC--:B------:R-:W-:Y:S02]  /*1cb0*/  FSETP.GEU.AND P5, PT, R27.reuse, R32.reuse, PT ;  /* 0x000000201b00720b */ /* 0x0c0fe40003fae000 */
[C---:B------:R-:W-:Y:S02]  /*1cc0*/  FSEL R32, R27.reuse, R32, P1 ;  /* 0x000000201b207208 */ /* 0x040fe40000800000 */
[C---:B------:R-:W-:Y:S02]  /*1cd0*/  FSETP.NAN.AND P2, PT, R26.reuse, R26, PT ;  /* 0x0000001a1a00720b */ /* 0x040fe40003f48000 */
[----:B------:R-:W-:Y:S02]  /*1ce0*/  FSETP.GEU.AND P1, PT, R26, R29, PT ;  /* 0x0000001d1a00720b */ /* 0x000fe40003f2e000 */
[----:B------:R-:W-:-:S02]  /*1cf0*/  FSEL R27, R27, R32, !P5 ;  /* 0x000000201b1b7208 */ /* 0x000fc40006800000 */
[C---:B------:R-:W-:Y:S02]  /*1d00*/  FSEL R29, R26.reuse, R29, P2 ;  /* 0x0000001d1a1d7208 */ /* 0x040fe40001000000 */
[----:B------:R-:W-:Y:S01]  /*1d10*/  LOP3.LUT R14, R13, 0x1, R16, 0xf8, !PT ;  /* 0x000000010d0e7812 */ /* 0x000fe200078ef810 */
[----:B------:R-:W0:Y:S01]  /*1d20*/  SHFL.BFLY PT, R2, R27, 0x10, 0x1f ;  /* 0x0e001f001b027f89 */ /* 0x000e2200000e0000 */
[----:B------:R-:W-:Y:S02]  /*1d30*/  FSEL R26, R26, R29, !P1 ;  /* 0x0000001d1a1a7208 */ /* 0x000fe40004800000 */
[C---:B------:R-:W-:Y:S02]  /*1d40*/  FSETP.NAN.AND P1, PT, R27.reuse, R27, PT ;  /* 0x0000001b1b00720b */ /* 0x040fe40003f28000 */
[----:B------:R-:W-:Y:S01]  /*1d50*/  FSETP.NAN.AND P2, PT, R26, R26, PT ;  /* 0x0000001a1a00720b */ /* 0x000fe20003f48000 */
[----:B------:R-:W1:Y:S01]  /*1d60*/  SHFL.BFLY PT, R3, R26, 0x10, 0x1f ;  /* 0x0e001f001a037f89 */ /* 0x000e6200000e0000 */
[----:B0-----:R-:W-:-:S09]  /*1d70*/  FSETP.GEU.AND P5, PT, R27, R2, PT ;  /* 0x000000021b00720b */ /* 0x001fd20003fae000 */
[----:B------:R-:W-:Y:S02]  /*1d80*/  @!P1 FSEL R27, R27, R2, !P5 ;  /* 0x000000021b1b9208 */ /* 0x000fe40006800000 */
[C---:B-1----:R-:W-:Y:S02]  /*1d90*/  FSETP.GEU.AND P6, PT, R26.reuse, R3, PT ;  /* 0x000000031a00720b */ /* 0x042fe40003fce000 */
[----:B------:R-:W-:Y:S01]  /*1da0*/  FSETP.NAN.AND P1, PT, R27, R27, PT ;  /* 0x0000001b1b00720b */ /* 0x000fe20003f28000 */
[----:B------:R-:W0:Y:S01]  /*1db0*/  SHFL.BFLY PT, R2, R27, 0x8, 0x1f ;  /* 0x0d001f001b027f89 */ /* 0x000e2200000e0000 */
[----:B------:R-:W-:-:S04]  /*1dc0*/  @!P2 FSEL R26, R26, R3, !P6 ;  /* 0x000000031a1aa208 */ /* 0x000fc80007000000 */
[C---:B------:R-:W-:Y:S01]  /*1dd0*/  FSETP.NAN.AND P2, PT, R26.reuse, R26, PT ;  /* 0x0000001a1a00720b */ /* 0x040fe20003f48000 */
[----:B------:R-:W1:Y:S01]  /*1de0*/  SHFL.BFLY PT, R3, R26, 0x8, 0x1f ;  /* 0x0d001f001a037f89 */ /* 0x000e6200000e0000 */
[----:B0-----:R-:W-:Y:S02]  /*1df0*/  FSETP.GEU.AND P5, PT, R27, R2, PT ;  /* 0x000000021b00720b */ /* 0x001fe40003fae000 */
[----:B-1----:R-:W-:-:S11]  /*1e00*/  FSETP.GEU.AND P6, PT, R26, R3, PT ;  /* 0x000000031a00720b */ /* 0x002fd60003fce000 */
[----:B------:R-:W-:-:S04]  /*1e10*/  @P5 FSEL R27, R27, R2, P1 ;  /* 0x000000021b1b5208 */ /* 0x000fc80000800000 */
[----:B------:R-:W-:Y:S01]  /*1e20*/  FSETP.NAN.AND P1, PT, R27, R27, PT ;  /* 0x0000001b1b00720b */ /* 0x000fe20003f28000 */
[----:B------:R-:W0:Y:S01]  /*1e30*/  SHFL.BFLY PT, R2, R27, 0x4, 0x1f ;  /* 0x0c801f001b027f89 */ /* 0x000e2200000e0000 */
[----:B------:R-:W-:-:S04]  /*1e40*/  @P6 FSEL R26, R26, R3, P2 ;  /* 0x000000031a1a6208 */ /* 0x000fc80001000000 */
        /* <DEDUP_REMOVED lines=12> */
[----:B------:R-:W-:Y:S02]  /*1f10*/  @P5 FSEL R27, R27, R2, P1 ;  /* 0x000000021b1b5208 */ /* 0x000fe40000800000 */
[----:B------:R-:W-:Y:S02]  /*1f20*/  ISETP.GE.AND P1, PT, R16, 0x40, PT ;  /* 0x000000401000780c */ /* 0x000fe40003f26270 */
[----:B------:R-:W-:Y:S01]  /*1f30*/  FSETP.NAN.AND P5, PT, R27, R27, PT ;  /* 0x0000001b1b00720b */ /* 0x000fe20003fa8000 */
[----:B------:R-:W0:Y:S01]  /*1f40*/  SHFL.BFLY PT, R2, R27, 0x1, 0x1f ;  /* 0x0c201f001b027f89 */ /* 0x000e2200000e0000 */
[----:B------:R-:W-:Y:S01]  /*1f50*/  @P6 FSEL R26, R26, R3, P2 ;  /* 0x000000031a1a6208 */ /* 0x000fe20001000000 */
[----:B------:R-:W-:-:S04]  /*1f60*/  IMAD.SHL.U32 R3, R36, 0x4, RZ ;  /* 0x0000000424037824 */ /* 0x000fc800078e00ff */
[----:B------:R-:W1:Y:S01]  /*1f70*/  SHFL.BFLY PT, R5, R26, 0x1, 0x1f ;  /* 0x0c201f001a057f89 */ /* 0x000e6200000e0000 */
[----:B------:R-:W-:Y:S02]  /*1f80*/  LOP3.LUT R3, R3, 0x7c, RZ, 0xe2, !PT ;  /* 0x0000007c03037812 */ /* 0x000fe400078ee2ff */
[----:B0-----:R-:W-:Y:S02]  /*1f90*/  FSETP.GEU.AND P6, PT, R27, R2, PT ;  /* 0x000000021b00720b */ /* 0x001fe40003fce000 */
[----:B-1----:R-:W-:-:S11]  /*1fa0*/  FSETP.GEU.AND P2, PT, R26, R5, PT ;  /* 0x000000051a00720b */ /* 0x002fd60003f4e000 */
[----:B------:R-:W-:Y:S02]  /*1fb0*/  @P6 SEL R27, R27, R2, P5 ;  /* 0x000000021b1b6207 */ /* 0x000fe40002800000 */
[----:B------:R-:W-:-:S03]  /*1fc0*/  FSETP.NAN.AND P5, PT, R26, R26, PT ;  /* 0x0000001a1a00720b */ /* 0x000fc60003fa8000 */
[----:B------:R-:W-:Y:S01]  /*1fd0*/  @!P4 STS [R3], R27 ;  /* 0x0000001b0300c388 */ /* 0x000fe20000000800 */
[----:B------:R-:W-:Y:S02]  /*1fe0*/  @P2 SEL R26, R26, R5, P5 ;  /* 0x000000051a1a2207 */ /* 0x000fe40002800000 */
[C---:B------:R-:W-:Y:S02]  /*1ff0*/  FSETP.NAN.AND P5, PT, R28.reuse, R28, PT ;  /* 0x0000001c1c00720b */ /* 0x040fe40003fa8000 */
[CC--:B------:R-:W-:Y:S01]  /*2000*/  FSETP.GT.AND P2, PT, R28.reuse, R31.reuse, PT ;  /* 0x0000001f1c00720b */ /* 0x0c0fe20003f44000 */
[----:B------:R-:W-:Y:S01]  /*2010*/  @!P4 STS [R3+0x80], R26 ;  /* 0x0000801a0300c388 */ /* 0x000fe20000000800 */
[----:B------:R-:W-:-:S03]  /*2020*/  FSEL R31, R28, R31, P5 ;  /* 0x0000001f1c1f7208 */ /* 0x000fc60002800000 */
[----:B------:R-:W-:Y:S01]  /*2030*/  BAR.SYNC.DEFER_BLOCKING 0x0 ;  /* 0x0000000000007b1d */ /* 0x000fe20000010000 */
[C---:B------:R-:W-:Y:S02]  /*2040*/  FSETP.NAN.AND P5, PT, R33.reuse, R33, PT ;  /* 0x000000212100720b */ /* 0x040fe40003fa8000 */
[----:B------:R-:W-:Y:S02]  /*2050*/  FSEL R28, R28, R31, P2 ;  /* 0x0000001f1c1c7208 */ /* 0x000fe40001000000 */
[CC--:B------:R-:W-:Y:S02]  /*2060*/  FSETP.GT.AND P2, PT, R33.reuse, R34.reuse, PT ;  /* 0x000000222100720b */ /* 0x0c0fe40003f44000 */
[C---:B------:R-:W-:Y:S01]  /*2070*/  FSEL R34, R33.reuse, R34, P5 ;  /* 0x0000002221227208 */ /* 0x040fe20002800000 */
[----:B------:R-:W-:Y:S01]  /*2080*/  SHFL.BFLY PT, R7, R28, 0x10, 0x1f ;  /* 0x0e001f001c077f89 */ /* 0x000fe200000e0000 */
[----:B------:R-:W-:Y:S02]  /*2090*/  FSETP.NAN.AND P6, PT, R28, R28, PT ;  /* 0x0000001c1c00720b */ /* 0x000fe40003fc8000 */
[----:B------:R-:W-:-:S05]  /*20a0*/  FSEL R33, R33, R34, P2 ;  /* 0x0000002221217208 */ /* 0x000fca0001000000 */
[----:B------:R-:W-:Y:S04]  /*20b0*/  SHFL.BFLY PT, R6, R33, 0x10, 0x1f ;  /* 0x0e001f0021067f89 */ /* 0x000fe800000e0000 */
[----:B------:R-:W0:Y:S04]  /*20c0*/  @!P1 LDS R4, [R16.X4] ;  /* 0x0000000010049984 */ /* 0x000e280000004800 */
[----:B0-----:R-:W0:Y:S01]  /*20d0*/  SHFL.BFLY PT, R5, R4, 0x10, 0x1f ;  /* 0x0e001f0004057f89 */ /* 0x001e2200000e0000 */
[C---:B------:R-:W-:Y:S02]  /*20e0*/  FSETP.NAN.AND P2, PT, R4.reuse, R4, PT ;  /* 0x000000040400720b */ /* 0x040fe40003f48000 */
[----:B0-----:R-:W-:-:S04]  /*20f0*/  FSETP.GEU.AND P5, PT, R4, R5, PT ;  /* 0x000000050400720b */ /* 0x001fc80003fae000 */
[----:B------:R-:W-:Y:S02]  /*2100*/  FSEL R5, R4, R5, !P5 ;  /* 0x0000000504057208 */ /* 0x000fe40006800000 */
[----:B------:R-:W-:Y:S02]  /*2110*/  FSETP.GT.AND P5, PT, R28, R7, PT ;  /* 0x000000071c00720b */ /* 0x000fe40003fa4000 */
[----:B------:R-:W-:Y:S02]  /*2120*/  FSEL R5, R4, R5, P2 ;  /* 0x0000000504057208 */ /* 0x000fe40001000000 */
[C---:B------:R-:W-:Y:S02]  /*2130*/  FSETP.NAN.AND P2, PT, R33.reuse, R33, PT ;  /* 0x000000212100720b */ /* 0x040fe40003f48000 */
[----:B------:R-:W-:Y:S01]  /*2140*/  @!P6 FSEL R28, R28, R7, P5 ;  /* 0x000000071c1ce208 */ /* 0x000fe20002800000 */
[----:B------:R-:W0:Y:S01]  /*2150*/  SHFL.BFLY PT, R2, R5, 0x8, 0x1f ;  /* 0x0d001f0005027f89 */ /* 0x000e2200000e0000 */
[----:B------:R-:W-:-:S02]  /*2160*/  FSETP.GT.AND P5, PT, R33, R6, PT ;  /* 0x000000062100720b */ /* 0x000fc40003fa4000 */
[----:B------:R-:W-:Y:S01]  /*2170*/  FSETP.NAN.AND P6, PT, R28, R28, PT ;  /* 0x0000001c1c00720b */ /* 0x000fe20003fc8000 */
[----:B------:R-:W1:Y:S06]  /*2180*/  SHFL.BFLY PT, R7, R28, 0x8, 0x1f ;  /* 0x0d001f001c077f89 */ /* 0x000e6c00000e0000 */
[----:B------:R-:W-:Y:S02]  /*2190*/  @!P2 FSEL R33, R33, R6, P5 ;  /* 0x000000062121a208 */ /* 0x000fe40002800000 */
[----:B------:R-:W-:-:S03]  /*21a0*/  FSETP.NAN.AND P2, PT, R5, R5, PT ;  /* 0x000000050500720b */ /* 0x000fc60003f48000 */
[----:B------:R-:W2:Y:S01]  /*21b0*/  SHFL.BFLY PT, R4, R33, 0x8, 0x1f ;  /* 0x0d001f0021047f89 */ /* 0x000ea200000e0000 */
[----:B0-----:R-:W-:-:S13]  /*21c0*/  FSETP.GEU.AND P5, PT, R5, R2, PT ;  /* 0x000000020500720b */ /* 0x001fda0003fae000 */
[----:B------:R-:W-:Y:S02]  /*21d0*/  @P5 FSEL R5, R5, R2, P2 ;  /* 0x0000000205055208 */ /* 0x000fe40001000000 */
[CC--:B-1----:R-:W-:Y:S02]  /*21e0*/  FSETP.GT.AND P5, PT, R28.reuse, R7.reuse, PT ;  /* 0x000000071c00720b */ /* 0x0c2fe40003fa4000 */
[----:B--2---:R-:W-:Y:S01]  /*21f0*/  FSETP.GT.AND P2, PT, R33, R4, PT ;  /* 0x000000042100720b */ /* 0x004fe20003f44000 */
[----:B------:R-:W0:Y:S10]  /*2200*/  SHFL.BFLY PT, R2, R5, 0x4, 0x1f ;  /* 0x0c801f0005027f89 */ /* 0x000e3400000e0000 */
[----:B------:R-:W-:-:S02]  /*2210*/  @!P5 FSEL R28, R28, R7, P6 ;  /* 0x000000071c1cd208 */ /* 0x000fc40003000000 */
[----:B------:R-:W-:-:S03]  /*2220*/  FSETP.NAN.AND P6, PT, R33, R33, PT ;  /* 0x000000212100720b */ /* 0x000fc60003fc8000 */
[----:B------:R-:W1:Y:S01]  /*2230*/  SHFL.BFLY PT, R7, R28, 0x4, 0x1f ;  /* 0x0c801f001c077f89 */ /* 0x000e6200000e0000 */
[----:B------:R-:W-:Y:S02]  /*2240*/  @!P2 FSEL R33, R33, R4, P6 ;  /* 0x000000042121a208 */ /* 0x000fe40003000000 */
[C---:B------:R-:W-:Y:S02]  /*2250*/  FSETP.NAN.AND P2, PT, R5.reuse, R5, PT ;  /* 0x000000050500720b */ /* 0x040fe40003f48000 */
[----:B------:R-:W-:Y:S01]  /*2260*/  FSETP.NAN.AND P6, PT, R28, R28, PT ;  /* 0x0000001c1c00720b */ /* 0x000fe20003fc8000 */
[----:B------:R-:W2:Y:S01]  /*2270*/  SHFL.BFLY PT, R4, R33, 0x4, 0x1f ;  /* 0x0c801f0021047f89 */ /* 0x000ea200000e0000 */
[----:B0-----:R-:W-:-:S13]  /*2280*/  FSETP.GEU.AND P5, PT, R5, R2, PT ;  /* 0x000000020500720b */ /* 0x001fda0003fae000 */
[----:B------:R-:W-:Y:S02]  /*2290*/  @P5 FSEL R5, R5, R2, P2 ;  /* 0x0000000205055208 */ /* 0x000fe40001000000 */
[----:B-1----:R-:W-:-:S03]  /*22a0*/  FSETP.GT.AND P5, PT, R28, R7, PT ;  /* 0x000000071c00720b */ /* 0x002fc60003fa4000 */
[----:B------:R-:W0:Y:S01]  /*22b0*/  SHFL.BFLY PT, R2, R5, 0x2, 0x1f ;  /* 0x0c401f0005027f89 */ /* 0x000e2200000e0000 */
[----:B--2---:R-:W-:-:S09]  /*22c0*/  FSETP.GT.AND P2, PT, R33, R4, PT ;  /* 0x000000042100720b */ /* 0x004fd20003f44000 */
[----:B------:R-:W-:Y:S02]  /*22d0*/  @!P5 FSEL R28, R28, R7, P6 ;  /* 0x000000071c1cd208 */ /* 0x000fe40003000000 */
        /* <DEDUP_REMOVED lines=15> */
[----:B------:R-:W-:Y:S02]  /*23d0*/  ISETP.LT.AND P5, PT, R16, 0x40, !P4 ;  /* 0x000000401000780c */ /* 0x000fe400067a1270 */
[C---:B------:R-:W-:Y:S01]  /*23e0*/  FSETP.NAN.AND P6, PT, R5.reuse, R5, PT ;  /* 0x000000050500720b */ /* 0x040fe20003fc8000 */
[----:B------:R-:W2:Y:S01]  /*23f0*/  SHFL.BFLY PT, R4, R33, 0x1, 0x1f ;  /* 0x0c201f0021047f89 */ /* 0x000ea200000e0000 */
[----:B0-----:R-:W-:-:S13]  /*2400*/  FSETP.GEU.AND P2, PT, R5, R2, PT ;  /* 0x000000020500720b */ /* 0x001fda0003f4e000 */
[----:B------:R-:W-:Y:S02]  /*2410*/  @P2 SEL R5, R5, R2, P6 ;  /* 0x0000000205052207 */ /* 0x000fe40003000000 */
[C---:B-1----:R-:W-:Y:S02]  /*2420*/  FSETP.GT.AND P2, PT, R28.reuse, R9, PT ;  /* 0x000000091c00720b */ /* 0x042fe40003f44000 */
[----:B------:R-:W-:Y:S01]  /*2430*/  FSETP.NAN.AND P6, PT, R28, R28, PT ;  /* 0x0000001c1c00720b */ /* 0x000fe20003fc8000 */
[----:B------:R-:W-:Y:S01]  /*2440*/  @P5 STS [R16.X4], R5 ;  /* 0x0000000510005388 */ /* 0x000fe20000004800 */
[----:B------:R-:W-:-:S03]  /*2450*/  LOP3.LUT R2, R16, 0x1, RZ, 0xc0, !PT ;  /* 0x0000000110027812 */ /* 0x000fc600078ec0ff */
[----:B------:R-:W-:Y:S06]  /*2460*/  BAR.SYNC.DEFER_BLOCKING 0x0 ;  /* 0x0000000000007b1d */ /* 0x000fec0000010000 */
[----:B------:R-:W-:Y:S02]  /*2470*/  @!P2 SEL R28, R28, R9, P6 ;  /* 0x000000091c1ca207 */ /* 0x000fe40003000000 */
[C---:B--2---:R-:W-:Y:S02]  /*2480*/  FSETP.GT.AND P2, PT, R33.reuse, R4, PT ;  /* 0x000000042100720b */ /* 0x044fe40003f44000 */
[----:B------:R-:W-:-:S11]  /*2490*/  FSETP.NAN.AND P6, PT, R33, R33, PT ;  /* 0x000000212100720b */ /* 0x000fd60003fc8000 */
[----:B------:R-:W-:Y:S01]  /*24a0*/  @!P2 SEL R33, R33, R4, P6 ;  /* 0x000000042121a207 */ /* 0x000fe20003000000 */
[----:B------:R-:W-:Y:S04]  /*24b0*/  LDS R6, [RZ] ;  /* 0x00000000ff067984 */ /* 0x000fe80000000800 */
[----:B------:R-:W0:Y:S04]  /*24c0*/  LDS R7, [0x80] ;  /* 0x00008000ff077984 */ /* 0x000e280000000800 */
[----:B------:R-:W-:Y:S06]  /*24d0*/  BAR.SYNC.DEFER_BLOCKING 0x0 ;  /* 0x0000000000007b1d */ /* 0x000fec0000010000 */
[----:B0-----:R-:W-:Y:S04]  /*24e0*/  STS.64 [RZ], R6 ;  /* 0x00000006ff007388 */ /* 0x001fe80000000a00 */
[----:B------:R-:W-:Y:S06]  /*24f0*/  BAR.SYNC.DEFER_BLOCKING 0x0 ;  /* 0x0000000000007b1d */ /* 0x000fec0000010000 */
[----:B------:R-:W-:Y:S04]  /*2500*/  LDS R4, [R2.X4] ;  /* 0x0000000002047984 */ /* 0x000fe80000004800 */
[----:B------:R-:W-:Y:S06]  /*2510*/  BAR.SYNC.DEFER_BLOCKING 0x0 ;  /* 0x0000000000007b1d */ /* 0x000fec0000010000 */
[----:B------:R-:W-:Y:S04]  /*2520*/  @!P4 STS [R3], R28 ;  /* 0x0000001c0300c388 */ /* 0x000fe80000000800 */
[----:B------:R-:W-:Y:S04]  /*2530*/  @!P4 STS [R3+0x80], R33 ;  /* 0x000080210300c388 */ /* 0x000fe80000000800 */
[----:B------:R-:W-:Y:S06]  /*2540*/  BAR.SYNC.DEFER_BLOCKING 0x0 ;  /* 0x0000000000007b1d */ /* 0x000fec0000010000 */
[----:B------:R-:W0:Y:S04]  /*2550*/  @!P1 LDS R8, [R16.X4] ;  /* 0x0000000010089984 */ /* 0x000e280000004800 */
[----:B0-----:R-:W0:Y:S01]  /*2560*/  SHFL.BFLY PT, R5, R8, 0x10, 0x1f ;  /* 0x0e001f0008057f89 */ /* 0x001e2200000e0000 */
[----:B------:R-:W-:-:S02]  /*2570*/  FSETP.NAN.AND P2, PT, R8, R8, PT ;  /* 0x000000080800720b */ /* 0x000fc40003f48000 */
[----:B0-----:R-:W-:-:S04]  /*2580*/  FSETP.GT.AND P1, PT, R8, R5, PT ;  /* 0x000000050800720b */ /* 0x001fc80003f24000 */
[----:B------:R-:W-:-:S04]  /*2590*/  FSEL R5, R8, R5, P1 ;  /* 0x0000000508057208 */ /* 0x000fc80000800000 */
[----:B------:R-:W-:-:S04]  /*25a0*/  FSEL R5, R8, R5, P2 ;  /* 0x0000000508057208 */ /* 0x000fc80001000000 */
[C---:B------:R-:W-:Y:S01]  /*25b0*/  FSETP.NAN.AND P2, PT, R5.reuse, R5, PT ;  /* 0x000000050500720b */ /* 0x040fe20003f48000 */
[----:B------:R-:W0:Y:S02]  /*25c0*/  SHFL.BFLY PT, R12, R5, 0x8, 0x1f ;  /* 0x0d001f00050c7f89 */ /* 0x000e2400000e0000 */
[----:B0-----:R-:W-:-:S13]  /*25d0*/  FSETP.GT.AND P1, PT, R5, R12, PT ;  /* 0x0000000c0500720b */ /* 0x001fda0003f24000 */
[----:B------:R-:W-:-:S04]  /*25e0*/  @!P1 FSEL R5, R5, R12, P2 ;  /* 0x0000000c05059208 */ /* 0x000fc80001000000 */
        /* <DEDUP_REMOVED lines=11> */
[----:B------:R-:W-:Y:S02]  /*26a0*/  @!P1 SEL R5, R5, R8, P2 ;  /* 0x0000000805059207 */ /* 0x000fe40001000000 */
[----:B------:R-:W-:-:S03]  /*26b0*/  FSETP.GE.AND P1, PT, R6, RZ, PT ;  /* 0x000000ff0600720b */ /* 0x000fc60003f26000 */
[----:B------:R-:W-:Y:S01]  /*26c0*/  @P5 STS [R16.X4], R5 ;  /* 0x0000000510005388 */ /* 0x000fe20000004800 */
[----:B------:R-:W-:-:S03]  /*26d0*/  FSEL R6, R6, RZ, !P1 ;  /* 0x000000ff06067208 */ /* 0x000fc60004800000 */
[----:B------:R-:W-:Y:S01]  /*26e0*/  BAR.SYNC.DEFER_BLOCKING 0x0 ;  /* 0x0000000000007b1d */ /* 0x000fe20000010000 */
[----:B------:R-:W-:Y:S01]  /*26f0*/  FSETP.GE.AND P1, PT, R7, RZ, PT ;  /* 0x000000ff0700720b */ /* 0x000fe20003f26000 */
[----:B------:R-:W-:-:S03]  /*2700*/  FADD R6, RZ, -R6 ;  /* 0x80000006ff067221 */ /* 0x000fc60000000000 */
[----:B------:R-:W-:Y:S02]  /*2710*/  FSEL R7, R7, RZ, !P1 ;  /* 0x000000ff07077208 */ /* 0x000fe40004800000 */
[----:B------:R-:W-:-:S03]  /*2720*/  FSETP.NAN.AND P2, PT, R6, R6, PT ;  /* 0x000000060600720b */ /* 0x000fc60003f48000 */
[----:B------:R-:W-:Y:S01]  /*2730*/  FADD R7, RZ, -R7 ;  /* 0x80000007ff077221 */ /* 0x000fe20000000000 */
[----:B------:R-:W0:Y:S04]  /*2740*/  LDS R8, [RZ] ;  /* 0x00000000ff087984 */ /* 0x000e280000000800 */
[----:B------:R-:W1:Y:S04]  /*2750*/  LDS R9, [0x80] ;  /* 0x00008000ff097984 */ /* 0x000e680000000800 */
[----:B------:R-:W-:Y:S01]  /*2760*/  BAR.SYNC.DEFER_BLOCKING 0x0 ;  /* 0x0000000000007b1d */ /* 0x000fe20000010000 */
[----:B0-----:R-:W-:-:S04]  /*2770*/  FSETP.GTU.AND P4, PT, R8, RZ, PT ;  /* 0x000000ff0800720b */ /* 0x001fc80003f8c000 */
[----:B------:R-:W-:Y:S01]  /*2780*/  FSEL R3, R8, RZ, P4 ;  /* 0x000000ff08037208 */ /* 0x000fe20002000000 */
[----:B-1----:R0:W-:Y:S04]  /*2790*/  STS.64 [RZ], R8 ;  /* 0x00000008ff007388 */ /* 0x0021e80000000a00 */
[----:B------:R-:W-:Y:S01]  /*27a0*/  BAR.SYNC.DEFER_BLOCKING 0x0 ;  /* 0x0000000000007b1d */ /* 0x000fe20000010000 */
[----:B------:R-:W-:-:S04]  /*27b0*/  FSETP.GT.AND P1, PT, R6, R3, PT ;  /* 0x000000030600720b */ /* 0x000fc80003f24000 */
[----:B------:R-:W-:Y:S02]  /*27c0*/  @!P2 FSEL R6, R6, R3, P1 ;  /* 0x000000030606a208 */ /* 0x000fe40000800000 */
[----:B------:R-:W-:Y:S02]  /*27d0*/  FSETP.NAN.AND P2, PT, R7, R7, PT ;  /* 0x000000070700720b */ /* 0x000fe40003f48000 */
[----:B------:R-:W-:Y:S01]  /*27e0*/  FSETP.GTU.AND P1, PT, R9, RZ, PT ;  /* 0x000000ff0900720b */ /* 0x000fe20003f2c000 */
[----:B------:R-:W-:-:S03]  /*27f0*/  FMUL R5, R6, 0.0078740157186985015869 ;  /* 0x3c01020406057820 */ /* 0x000fc60000400000 */
[----:B------:R-:W-:Y:S01]  /*2800*/  FSEL R6, R9, RZ, P1 ;  /* 0x000000ff09067208 */ /* 0x000fe20000800000 */
[----:B0-----:R-:W-:Y:S01]  /*2810*/  IMAD.WIDE R8, R14, R17, c[0x0][0x198] ;  /* 0x000066000e087625 */ /* 0x001fe200078e0211 */
[----:B------:R-:W-:Y:S02]  /*2820*/  FSETP.GT.AND P4, PT, R5, 9.9999997473787516356e-06, PT ;  /* 0x3727c5ac0500780b */ /* 0x000fe40003f84000 */
[----:B------:R-:W-:-:S04]  /*2830*/  FSETP.GT.AND P1, PT, R7, R6, PT ;  /* 0x000000060700720b */ /* 0x000fc80003f24000 */
[----:B------:R-:W-:Y:S02]  /*2840*/  @!P2 FSEL R7, R7, R6, P1 ;  /* 0x000000060707a208 */ /* 0x000fe40000800000 */
[----:B------:R-:W-:Y:S01]  /*2850*/  FSETP.NAN.AND P1, PT, R5, R5, PT ;  /* 0x000000050500720b */ /* 0x000fe20003f28000 */
[----:B------:R0:W1:Y:S02]  /*2860*/  LDS R3, [R2.X4] ;  /* 0x0000000002037984 */ /* 0x0000640000004800 */
[----:B------:R-:W-:Y:S01]  /*2870*/  FMUL R12, R7, 0.0078740157186985015869 ;  /* 0x3c010204070c7820 */ /* 0x000fe20000400000 */
[----:B------:R-:W-:Y:S01]  /*2880*/  IMAD.WIDE R6, R14, R17, c[0x0][0x190] ;  /* 0x000064000e067625 */ /* 0x000fe200078e0211 */
[----:B------:R-:W-:-:S03]  /*2890*/  @!P4 FSEL R5, R5, 9.9999997473787516356e-06, P1 ;  /* 0x3727c5ac0505c808 */ /* 0x000fc60000800000 */
[C---:B------:R-:W-:Y:S02]  /*28a0*/  FSETP.GT.AND P2, PT, R12.reuse, 9.9999997473787516356e-06, PT ;  /* 0x3727c5ac0c00780b */ /* 0x040fe40003f44000 */
[C---:B------:R-:W-:Y:S02]  /*28b0*/  FSETP.GT.AND P1, PT, |R5|.reuse, 8.50705917302346158658e+37, PT ;  /* 0x7e8000000500780b */ /* 0x040fe40003f24200 */
[----:B------:R-:W-:Y:S02]  /*28c0*/  FSETP.NAN.AND P4, PT, R12, R12, PT ;  /* 0x0000000c0c00720b */ /* 0x000fe40003f88000 */
[----:B------:R-:W-:Y:S02]  /*28d0*/  FSETP.GEU.AND P5, PT, |R5|, 1.175494350822287508e-38, PT ;  /* 0x008000000500780b */ /* 0x000fe40003fae200 */
[----:B0-----:R-:W-:-:S05]  /*28e0*/  FSEL R2, R18, 1, P1 ;  /* 0x3f80000012027808 */ /* 0x001fca0000800000 */
[----:B------:R-:W-:Y:S02]  /*28f0*/  @!P2 FSEL R12, R12, 9.9999997473787516356e-06, P4 ;  /* 0x3727c5ac0c0ca808 */ /* 0x000fe40002000000 */
[----:B------:R-:W-:Y:S01]  /*2900*/  @P1 FMUL R5, R5, 0.25 ;  /* 0x3e80000005051820 */ /* 0x000fe20000400000 */
[----:B------:R-:W-:Y:S02]  /*2910*/  LOP3.LUT P1, RZ, R16, 0x3fe, RZ, 0xc0, !PT ;  /* 0x000003fe10ff7812 */ /* 0x000fe4000782c0ff */
[C---:B------:R-:W-:Y:S01]  /*2920*/  FSETP.GT.AND P2, PT, |R12|.reuse, 8.50705917302346158658e+37, PT ;  /* 0x7e8000000c00780b */ /* 0x040fe20003f44200 */
[----:B------:R-:W-:Y:S01]  /*2930*/  @!P5 FMUL R5, R5, 16777216 ;  /* 0x4b8000000505d820 */ /* 0x000fe20000400000 */
[----:B------:R-:W-:Y:S01]  /*2940*/  FSETP.GEU.AND P4, PT, |R12|, 1.175494350822287508e-38, PT ;  /* 0x008000000c00780b */ /* 0x000fe20003f8e200 */
[----:B------:R-:W-:Y:S01]  /*2950*/  @!P5 FMUL R2, R2, 16777216 ;  /* 0x4b8000000202d820 */ /* 0x000fe20000400000 */
[----:B------:R-:W-:Y:S02]  /*2960*/  ISETP.LT.AND P1, PT, R14, 0x1010, !P1 ;  /* 0x000010100e00780c */ /* 0x000fe40004f21270 */
[----:B------:R-:W-:Y:S01]  /*2970*/  FSEL R13, R18, 1, P2 ;  /* 0x3f800000120d7808 */ /* 0x000fe20001000000 */
[----:B------:R-:W0:Y:S06]  /*2980*/  MUFU.RCP R5, R5 ;  /* 0x0000000500057308 */ /* 0x000e2c0000001000 */
[----:B------:R-:W-:Y:S01]  /*2990*/  @P2 FMUL R12, R12, 0.25 ;  /* 0x3e8000000c0c2820 */ /* 0x000fe20000400000 */
[----:B-1----:R-:W-:Y:S01]  /*29a0*/  F2FP.BF16.PACK_AB R16, R3, R4 ;  /* 0x000000040310723e */ /* 0x002fe200000010ff */
[----:B------:R-:W-:-:S02]  /*29b0*/  @!P4 FMUL R13, R13, 16777216 ;  /* 0x4b8000000d0dc820 */ /* 0x000fc40000400000 */
[----:B------:R-:W-:Y:S01]  /*29c0*/  @!P4 FMUL R12, R12, 16777216 ;  /* 0x4b8000000c0cc820 */ /* 0x000fe20000400000 */
[C---:B------:R-:W-:Y:S02]  /*29d0*/  PRMT R19, R16.reuse, 0x7632, R19 ;  /* 0x0000763210137816 */ /* 0x040fe40000000013 */
[----:B------:R-:W-:-:S03]  /*29e0*/  PRMT R21, R16, 0x7610, R21 ;  /* 0x0000761010157816 */ /* 0x000fc60000000015 */
[----:B------:R-:W1:Y:S01]  /*29f0*/  MUFU.RCP R12, R12 ;  /* 0x0000000c000c7308 */ /* 0x000e620000001000 */
[----:B0-----:R-:W-:Y:S01]  /*2a00*/  FMUL R23, R5, R2 ;  /* 0x0000000205177220 */ /* 0x001fe20000400000 */
[----:B------:R-:W-:Y:S01]  /*2a10*/  IMAD.WIDE R2, R14, R17, c[0x0][0x180] ;  /* 0x000060000e027625 */ /* 0x000fe200078e0211 */
[----:B------:R-:W-:-:S03]  /*2a20*/  PRMT R25, R16, 0x7632, R25 ;  /* 0x0000763210197816 */ /* 0x000fc60000000019 */
[----:B------:R-:W-:Y:S01]  /*2a30*/  IMAD.WIDE R4, R14, R17, c[0x0][0x188] ;  /* 0x000062000e047625 */ /* 0x000fe200078e0211 */
[----:B------:R0:W-:Y:S04]  /*2a40*/  @P1 STG.E.U16 [R2.64], R16 ;  /* 0x0000001002001986 */ /* 0x0001e8000c101504 */
[----:B------:R2:W-:Y:S04]  /*2a50*/  @P1 STG.E.U16 [R4.64], R19 ;  /* 0x0000001304001986 */ /* 0x0005e8000c101504 */
[----:B------:R3:W-:Y:S01]  /*2a60*/  @P1 STG.E.U16 [R6.64], R21 ;  /* 0x0000001506001986 */ /* 0x0007e2000c101504 */
[----:B-1----:R-:W-:Y:S01]  /*2a70*/  FMUL R24, R12, R13 ;  /* 0x0000000d0c187220 */ /* 0x002fe20000400000 */
[----:B------:R-:W-:-:S02]  /*2a80*/  IMAD.WIDE R12, R14, R17, c[0x0][0x1a0] ;  /* 0x000068000e0c7625 */ /* 0x000fc400078e0211 */
[----:B------:R1:W-:Y:S02]  /*2a90*/  @P1 STG.E.U16 [R8.64], R25 ;  /* 0x0000001908001986 */ /* 0x0003e4000c101504 */
[----:B0-----:R-:W-:Y:S01]  /*2aa0*/  IMAD.WIDE R2, R14, R17, c[0x0][0x1b8] ;  /* 0x00006e000e027625 */ /* 0x001fe200078e0211 */
[----:B--2---:R-:W-:-:S03]  /*2ab0*/  PRMT R5, R16, 0x7610, R5 ;  /* 0x0000761010057816 */ /* 0x004fc60000000005 */
[CC--:B------:R-:W-:Y:S01]  /*2ac0*/  IMAD.WIDE R18, R14.reuse, R17.reuse, c[0x0][0x1a8] ;  /* 0x00006a000e127625 */ /* 0x0c0fe200078e0211 */
[----:B------:R-:W-:Y:S01]  /*2ad0*/  LEA R4, P2, R11, c[0x0][0x178], 0x1 ;  /* 0x00005e000b047a11 */ /* 0x000fe200078408ff */
[----:B---3--:R-:W-:Y:S01]  /*2ae0*/  CS2R R6, SRZ ;  /* 0x0000000000067805 */ /* 0x008fe2000001ff00 */
[----:B------:R0:W-:Y:S01]  /*2af0*/  @P1 STG.E.U16 [R12.64], R5 ;  /* 0x000000050c001986 */ /* 0x0001e2000c101504 */
[----:B------:R-:W-:Y:S01]  /*2b00*/  IMAD.WIDE R20, R14, R17, c[0x0][0x1b0] ;  /* 0x00006c000e147625 */ /* 0x000fe200078e0211 */
[C---:B------:R-:W-:Y:S02]  /*2b10*/  PRMT R14, R16.reuse, 0x7632, R14 ;  /* 0x00007632100e7816 */ /* 0x040fe4000000000e */
[----:B-1----:R-:W-:-:S05]  /*2b20*/  PRMT R9, R16, 0x7632, R9 ;  /* 0x0000763210097816 */ /* 0x002fca0000000009 */
[----:B------:R-:W-:Y:S01]  /*2b30*/  @P1 STG.E.U16 [R18.64], R9 ;  /* 0x0000000912001986 */ /* 0x000fe2000c101504 */
[----:B0-----:R-:W-:-:S03]  /*2b40*/  LEA.HI.X R5, R11, c[0x0][0x17c], R22, 0x1, P2 ;  /* 0x00005f000b057a11 */ /* 0x001fc600010f0c16 */
[----:B------:R0:W-:Y:S04]  /*2b50*/  @P1 STG.E.U16 [R20.64], R16 ;  /* 0x0000001014001986 */ /* 0x0001e8000c101504 */
[----:B------:R1:W-:Y:S04]  /*2b60*/  @P1 STG.E.U16 [R2.64], R14 ;  /* 0x0000000e02001986 */ /* 0x0003e8000c101504 */
[----:B------:R-:W-:Y:S06]  /*2b70*/  BAR.SYNC.DEFER_BLOCKING 0x0 ;  /* 0x0000000000007b1d */ /* 0x000fec0000010000 */
[----:B------:R-:W-:Y:S04]  /*2b80*/  STS [RZ], R23 ;  /* 0x00000017ff007388 */ /* 0x000fe80000000800 */
[----:B------:R-:W-:Y:S04]  /*2b90*/  STS [0x8], R24 ;  /* 0x00000818ff007388 */ /* 0x000fe80000000800 */
[----:B------:R-:W-:Y:S06]  /*2ba0*/  BAR.SYNC.DEFER_BLOCKING 0x0 ;  /* 0x0000000000007b1d */ /* 0x000fec0000010000 */
[----:B------:R-:W1:Y:S01]  /*2bb0*/  @!P3 LDG.E.EF.64 R6, [R4.64] ;  /* 0x000000040406b981 */ /* 0x000e62000c0e1b00 */
[----:B------:R-:W-:Y:S01]  /*2bc0*/  SHF.R.U32.HI R0, RZ, 0x6, R0 ;  /* 0x00000006ff007819 */ /* 0x000fe20000011600 */
[----:B0-----:R-:W-:-:S05]  /*2bd0*/  CS2R R16, SRZ ;  /* 0x0000000000107805 */ /* 0x001fca000001ff00 */
[----:B------:R-:W0:Y:S01]  /*2be0*/  LDS R0, [R0] ;  /* 0x0000000000007984 */ /* 0x000e220000000800 */
[C---:B-1----:R-:W-:Y:S01]  /*2bf0*/  PRMT R2, R6.reuse, 0x7632, R2 ;  /* 0x0000763206027816 */ /* 0x042fe20000000002 */
[----:B------:R-:W-:-:S04]  /*2c00*/  IMAD.U32 R3, R6, 0x10000, RZ ;  /* 0x0001000006037824 */ /* 0x000fc800078e00ff */
[----:B------:R-:W-:Y:S01]  /*2c10*/  IMAD.U32 R9, R2, 0x10000, RZ ;  /* 0x0001000002097824 */ /* 0x000fe200078e00ff */
[C---:B0-----:R-:W-:Y:S01]  /*2c20*/  FMUL R2, R0.reuse, R3 ;  /* 0x0000000300027220 */ /* 0x041fe20000400000 */
[C---:B------:R-:W-:Y:S01]  /*2c30*/  IMAD.U32 R3, R7.reuse, 0x10000, RZ ;  /* 0x0001000007037824 */ /* 0x040fe200078e00ff */
[----:B------:R-:W-:Y:S01]  /*2c40*/  PRMT R7, R7, 0x7632, R7 ;  /* 0x0000763207077816 */ /* 0x000fe20000000007 */
[C---:B------:R-:W-:Y:S02]  /*2c50*/  FMUL R9, R0.reuse, R9 ;  /* 0x0000000900097220 */ /* 0x040fe40000400000 */
[----:B------:R-:W-:Y:S01]  /*2c60*/  FMUL R3, R0, R3 ;  /* 0x0000000300037220 */ /* 0x000fe20000400000 */
[----:B------:R-:W0:Y:S01]  /*2c70*/  FRND R2, R2 ;  /* 0x0000000200027307 */ /* 0x000e220000201000 */
[----:B------:R-:W-:-:S04]  /*2c80*/  IMAD.U32 R7, R7, 0x10000, RZ ;  /* 0x0001000007077824 */ /* 0x000fc800078e00ff */
[----:B------:R-:W-:-:S03]  /*2c90*/  FMUL R7, R0, R7 ;  /* 0x0000000700077220 */ /* 0x000fc60000400000 */
[----:B------:R-:W1:Y:S08]  /*2ca0*/  FRND R9, R9 ;  /* 0x0000000900097307 */ /* 0x000e700000201000 */
[----:B------:R-:W2:Y:S01]  /*2cb0*/  FRND R3, R3 ;  /* 0x0000000300037307 */ /* 0x000ea20000201000 */
[C---:B0-----:R-:W-:Y:S02]  /*2cc0*/  FSETP.GT.AND P4, PT, R2.reuse, -127, PT ;  /* 0xc2fe00000200780b */ /* 0x041fe40003f84000 */
[----:B------:R-:W-:-:S05]  /*2cd0*/  FSETP.NAN.AND P5, PT, R2, R2, PT ;  /* 0x000000020200720b */ /* 0x000fca0003fa8000 */
[----:B------:R-:W0:Y:S01]  /*2ce0*/  FRND R7, R7 ;  /* 0x0000000700077307 */ /* 0x000e220000201000 */
[----:B-1----:R-:W-:-:S05]  /*2cf0*/  FSETP.GT.AND P1, PT, R9, -127, PT ;  /* 0xc2fe00000900780b */ /* 0x002fca0003f24000 */
[----:B------:R-:W-:Y:S02]  /*2d00*/  @!P4 FSEL R2, R2, -127, P5 ;  /* 0xc2fe00000202c808 */ /* 0x000fe40002800000 */
[----:B--2---:R-:W-:Y:S02]  /*2d10*/  FSETP.GT.AND P2, PT, R3, -127, PT ;  /* 0xc2fe00000300780b */ /* 0x004fe40003f44000 */
[C---:B------:R-:W-:Y:S01]  /*2d20*/  FSETP.NAN.AND P5, PT, R9.reuse, R9, PT ;  /* 0x000000090900720b */ /* 0x040fe20003fa8000 */
[----:B------:R-:W-:Y:S03]  /*2d30*/  F2I.S16.TRUNC.NTZ R5, R2 ;  /* 0x0000000200057305 */ /* 0x000fe6000020e900 */
[----:B------:R-:W-:Y:S02]  /*2d40*/  @!P1 FSEL R9, R9, -127, P5 ;  /* 0xc2fe000009099808 */ /* 0x000fe40002800000 */
[----:B0-----:R-:W-:-:S02]  /*2d50*/  FSETP.GT.AND P4, PT, R7, -127, PT ;  /* 0xc2fe00000700780b */ /* 0x001fc40003f84000 */
[C---:B------:R-:W-:Y:S01]  /*2d60*/  FSETP.NAN.AND P1, PT, R3.reuse, R3, PT ;  /* 0x000000030300720b */ /* 0x040fe20003f28000 */
[----:B------:R-:W0:Y:S01]  /*2d70*/  F2I.S16.TRUNC.NTZ R4, R9 ;  /* 0x0000000900047305 */ /* 0x000e22000020e900 */
[----:B------:R-:W-:Y:S02]  /*2d80*/  FSETP.GEU.AND P5, PT, R2, 127, PT ;  /* 0x42fe00000200780b */ /* 0x000fe40003fae000 */
[----:B------:R-:W-:Y:S02]  /*2d90*/  @!P2 FSEL R3, R3, -127, P1 ;  /* 0xc2fe00000303a808 */ /* 0x000fe40000800000 */
[----:B------:R-:W-:Y:S02]  /*2da0*/  FSETP.NAN.AND P2, PT, R7, R7, PT ;  /* 0x000000070700720b */ /* 0x000fe40003f48000 */
[C---:B------:R-:W-:Y:S01]  /*2db0*/  FSETP.GEU.AND P1, PT, R9.reuse, 127, PT ;  /* 0x42fe00000900780b */ /* 0x040fe20003f2e000 */
[----:B------:R-:W1:Y:S01]  /*2dc0*/  F2I.S16.TRUNC.NTZ R8, R3 ;  /* 0x0000000300087305 */ /* 0x000e62000020e900 */
[----:B------:R-:W-:-:S02]  /*2dd0*/  FSETP.NAN.AND P6, PT, R9, R9, PT ;  /* 0x000000090900720b */ /* 0x000fc40003fc8000 */
[----:B------:R-:W-:Y:S02]  /*2de0*/  @!P4 FSEL R7, R7, -127, P2 ;  /* 0xc2fe00000707c808 */ /* 0x000fe40001000000 */
[----:B------:R-:W-:Y:S02]  /*2df0*/  FSETP.GEU.AND P2, PT, R3, 127, PT ;  /* 0x42fe00000300780b */ /* 0x000fe40003f4e000 */
[----:B------:R-:W-:Y:S01]  /*2e00*/  FSETP.GEU.AND P4, PT, R7, 127, PT ;  /* 0x42fe00000700780b */ /* 0x000fe20003f8e000 */
[----:B------:R-:W2:Y:S01]  /*2e10*/  F2I.S16.TRUNC.NTZ R6, R7 ;  /* 0x0000000700067305 */ /* 0x000ea2000020e900 */
[----:B0-----:R-:W-:Y:S02]  /*2e20*/  LOP3.LUT R4, R4, 0xffff, RZ, 0xc0, !PT ;  /* 0x0000ffff04047812 */ /* 0x001fe400078ec0ff */
[----:B------:R-:W-:Y:S02]  /*2e30*/  LOP3.LUT R5, R5, 0xffff, RZ, 0xc0, !PT ;  /* 0x0000ffff05057812 */ /* 0x000fe400078ec0ff */
[----:B------:R-:W-:-:S02]  /*2e40*/  @P1 SEL R4, R4, 0x7f, P6 ;  /* 0x0000007f04041807 */ /* 0x000fc40003000000 */
[----:B------:R-:W-:Y:S02]  /*2e50*/  FSETP.NAN.AND P6, PT, R2, R2, PT ;  /* 0x000000020200720b */ /* 0x000fe40003fc8000 */
[----:B------:R-:W-:Y:S02]  /*2e60*/  FSETP.NAN.AND P1, PT, R3, R3, PT ;  /* 0x000000030300720b */ /* 0x000fe40003f28000 */
[----:B------:R-:W-:Y:S02]  /*2e70*/  @P5 SEL R5, R5, 0x7f, P6 ;  /* 0x0000007f05055807 */ /* 0x000fe40003000000 */
[----:B------:R-:W-:Y:S02]  /*2e80*/  FSETP.NAN.AND P5, PT, R7, R7, PT ;  /* 0x000000070700720b */ /* 0x000fe40003fa8000 */
[----:B-1----:R-:W-:Y:S02]  /*2e90*/  LOP3.LUT R3, R8, 0xffff, RZ, 0xc0, !PT ;  /* 0x0000ffff08037812 */ /* 0x002fe400078ec0ff */
[----:B--2---:R-:W-:-:S02]  /*2ea0*/  LOP3.LUT R6, R6, 0xffff, RZ, 0xc0, !PT ;  /* 0x0000ffff06067812 */ /* 0x004fc400078ec0ff */
[----:B------:R-:W-:Y:S02]  /*2eb0*/  @P2 SEL R3, R3, 0x7f, P1 ;  /* 0x0000007f03032807 */ /* 0x000fe40000800000 */
[----:B------:R-:W-:Y:S02]  /*2ec0*/  @P4 SEL R6, R6, 0x7f, P5 ;  /* 0x0000007f06064807 */ /* 0x000fe40002800000 */
[----:B------:R-:W-:Y:S02]  /*2ed0*/  PRMT R5, R5, 0x3340, R4 ;  /* 0x0000334005057816 */ /* 0x000fe40000000004 */
[----:B------:R-:W-:Y:S02]  /*2ee0*/  IADD3 R2, P1, R11, c[0x0][0x1c0], RZ ;  /* 0x000070000b027a10 */ /* 0x000fe40007f3e0ff */
[----:B------:R-:W-:Y:S02]  /*2ef0*/  PRMT R6, R3, 0x3340, R6 ;  /* 0x0000334003067816 */ /* 0x000fe40000000006 */
[----:B------:R-:W-:-:S02]  /*2f00*/  IADD3 R4, P2, R11, c[0x0][0x1c8], RZ ;  /* 0x000072000b047a10 */ /* 0x000fc40007f5e0ff */
[C---:B------:R-:W-:Y:S02]  /*2f10*/  IADD3.X R3, R22.reuse, c[0x0][0x1c4], RZ, P1, !PT ;  /* 0x0000710016037a10 */ /* 0x040fe40000ffe4ff */
[----:B------:R-:W-:Y:S02]  /*2f20*/  PRMT R19, R5, 0x5410, R6 ;  /* 0x0000541005137816 */ /* 0x000fe40000000006 */
[----:B------:R-:W-:Y:S02]  /*2f30*/  IADD3.X R5, R22, c[0x0][0x1cc], RZ, P2, !PT ;  /* 0x0000730016057a10 */ /* 0x000fe400017fe4ff */
[C---:B------:R-:W-:Y:S01]  /*2f40*/  IADD3 R6, P1, R11.reuse, c[0x0][0x1d0], RZ ;  /* 0x000074000b067a10 */ /* 0x040fe20007f3e0ff */
[----:B------:R0:W-:Y:S01]  /*2f50*/  @!P3 STG.E [R2.64], R19 ;  /* 0x000000130200b986 */ /* 0x0001e2000c101904 */
[----:B------:R-:W-:Y:S02]  /*2f60*/  IADD3 R8, P2, R11, c[0x0][0x1d8], RZ ;  /* 0x000076000b087a10 */ /* 0x000fe40007f5e0ff */
[----:B------:R-:W-:Y:S01]  /*2f70*/  LEA R12, P4, R10, c[0x0][0x178], 0x1 ;  /* 0x00005e000a0c7a11 */ /* 0x000fe200078808ff */
[----:B------:R1:W-:Y:S01]  /*2f80*/  @!P3 STG.E [R4.64], R19 ;  /* 0x000000130400b986 */ /* 0x0003e2000c101904 */
[----:B------:R-:W-:-:S02]  /*2f90*/  IADD3.X R7, R22, c[0x0][0x1d4], RZ, P1, !PT ;  /* 0x0000750016077a10 */ /* 0x000fc40000ffe4ff */
[----:B------:R-:W-:Y:S02]  /*2fa0*/  IADD3.X R9, R22, c[0x0][0x1dc], RZ, P2, !PT ;  /* 0x0000770016097a10 */ /* 0x000fe400017fe4ff */
[----:B------:R-:W-:Y:S01]  /*2fb0*/  LEA.HI.X R13, R10, c[0x0][0x17c], R15, 0x1, P4 ;  /* 0x00005f000a0d7a11 */ /* 0x000fe200020f0c0f */
[----:B------:R2:W-:Y:S04]  /*2fc0*/  @!P3 STG.E [R6.64], R19 ;  /* 0x000000130600b986 */ /* 0x0005e8000c101904 */
[----:B------:R3:W-:Y:S04]  /*2fd0*/  @!P3 STG.E [R8.64], R19 ;  /* 0x000000130800b986 */ /* 0x0007e8000c101904 */
[----:B------:R-:W0:Y:S02]  /*2fe0*/  @P0 LDG.E.EF.64 R16, [R12.64] ;  /* 0x000000040c100981 */ /* 0x000e24000c0e1b00 */
[C---:B0-----:R-:W-:Y:S01]  /*2ff0*/  IMAD.U32 R3, R17.reuse, 0x10000, RZ ;  /* 0x0001000011037824 */ /* 0x041fe200078e00ff */
[----:B------:R-:W-:-:S03]  /*3000*/  PRMT R17, R17, 0x7632, R17 ;  /* 0x0000763211117816 */ /* 0x000fc60000000011 */
[----:B-1----:R-:W-:Y:S01]  /*3010*/  FMUL R4, R0, R3 ;  /* 0x0000000300047220 */ /* 0x002fe20000400000 */
[C---:B------:R-:W-:Y:S01]  /*3020*/  IMAD.U32 R3, R16.reuse, 0x10000, RZ ;  /* 0x0001000010037824 */ /* 0x040fe200078e00ff */
[----:B------:R-:W-:Y:S01]  /*3030*/  PRMT R16, R16, 0x7632, R16 ;  /* 0x0000763210107816 */ /* 0x000fe20000000010 */
[----:B------:R-:W-:Y:S02]  /*3040*/  IMAD.U32 R17, R17, 0x10000, RZ ;  /* 0x0001000011117824 */ /* 0x000fe400078e00ff */
[C---:B------:R-:W-:Y:S01]  /*3050*/  FMUL R2, R0.reuse, R3 ;  /* 0x0000000300027220 */ /* 0x040fe20000400000 */
[----:B------:R-:W0:Y:S01]  /*3060*/  FRND R4, R4 ;  /* 0x0000000400047307 */ /* 0x000e220000201000 */
[----:B------:R-:W-:Y:S01]  /*3070*/  FMUL R17, R0, R17 ;  /* 0x0000001100117220 */ /* 0x000fe20000400000 */
[----:B------:R-:W-:-:S04]  /*3080*/  IMAD.U32 R3, R16, 0x10000, RZ ;  /* 0x0001000010037824 */ /* 0x000fc800078e00ff */
[----:B------:R-:W-:Y:S02]  /*3090*/  FMUL R3, R0, R3 ;  /* 0x0000000300037220 */ /* 0x000fe40000400000 */
[----:B------:R-:W1:Y:S08]  /*30a0*/  FRND R2, R2 ;  /* 0x0000000200027307 */ /* 0x000e700000201000 */
[----:B------:R-:W4:Y:S01]  /*30b0*/  FRND R17, R17 ;  /* 0x0000001100117307 */ /* 0x000f220000201000 */
[----:B0-----:R-:W-:-:S02]  /*30c0*/  FSETP.GT.AND P2, PT, R4, -127, PT ;  /* 0xc2fe00000400780b */ /* 0x001fc40003f44000 */
[----:B------:R-:W-:-:S05]  /*30d0*/  FSETP.NAN.AND P3, PT, R4, R4, PT ;  /* 0x000000040400720b */ /* 0x000fca0003f68000 */
[----:B------:R-:W0:Y:S01]  /*30e0*/  FRND R3, R3 ;  /* 0x0000000300037307 */ /* 0x000e220000201000 */
[C---:B-1----:R-:W-:Y:S02]  /*30f0*/  FSETP.GT.AND P1, PT, R2.reuse, -127, PT ;  /* 0xc2fe00000200780b */ /* 0x042fe40003f24000 */
[----:B------:R-:W-:-:S03]  /*3100*/  FSETP.NAN.AND P4, PT, R2, R2, PT ;  /* 0x000000020200720b */ /* 0x000fc60003f88000 */
[----:B------:R-:W-:Y:S02]  /*3110*/  @!P2 FSEL R4, R4, -127, P3 ;  /* 0xc2fe00000404a808 */ /* 0x000fe40001800000 */
[----:B----4-:R-:W-:Y:S02]  /*3120*/  FSETP.GT.AND P3, PT, R17, -127, PT ;  /* 0xc2fe00001100780b */ /* 0x010fe40003f64000 */
[----:B--2---:R-:W1:Y:S01]  /*3130*/  F2I.S16.TRUNC.NTZ R7, R4 ;  /* 0x0000000400077305 */ /* 0x004e62000020e900 */
[C---:B------:R-:W-:Y:S02]  /*3140*/  FSETP.GEU.AND P6, PT, R4.reuse, 127, PT ;  /* 0x42fe00000400780b */ /* 0x040fe40003fce000 */
[----:B------:R-:W-:Y:S02]  /*3150*/  FSETP.NAN.AND P5, PT, R4, R4, PT ;  /* 0x000000040400720b */ /* 0x000fe40003fa8000 */
[----:B------:R-:W-:Y:S02]  /*3160*/  @!P1 FSEL R2, R2, -127, P4 ;  /* 0xc2fe000002029808 */ /* 0x000fe40002000000 */
[----:B0-----:R-:W-:-:S02]  /*3170*/  FSETP.GT.AND P2, PT, R3, -127, PT ;  /* 0xc2fe00000300780b */ /* 0x001fc40003f44000 */
[C---:B------:R-:W-:Y:S01]  /*3180*/  FSETP.NAN.AND P1, PT, R17.reuse, R17, PT ;  /* 0x000000111100720b */ /* 0x040fe20003f28000 */
[----:B------:R-:W0:Y:S01]  /*3190*/  F2I.S16.TRUNC.NTZ R5, R2 ;  /* 0x0000000200057305 */ /* 0x000e22000020e900 */
[C---:B------:R-:W-:Y:S02]  /*31a0*/  FSETP.GEU.AND P4, PT, R2.reuse, 127, PT ;  /* 0x42fe00000200780b */ /* 0x040fe40003f8e000 */
[----:B------:R-:W-:Y:S02]  /*31b0*/  @!P3 FSEL R17, R17, -127, P1 ;  /* 0xc2fe00001111b808 */ /* 0x000fe40000800000 */
[----:B------:R-:W-:Y:S02]  /*31c0*/  FSETP.NAN.AND P1, PT, R3, R3, PT ;  /* 0x000000030300720b */ /* 0x000fe40003f28000 */
[----:B-1----:R-:W-:Y:S01]  /*31d0*/  LOP3.LUT R7, R7, 0xffff, RZ, 0xc0, !PT ;  /* 0x0000ffff07077812 */ /* 0x002fe200078ec0ff */
[----:B------:R-:W1:Y:S01]  /*31e0*/  F2I.S16.TRUNC.NTZ R6, R17 ;  /* 0x0000001100067305 */ /* 0x000e62000020e900 */
[----:B------:R-:W-:-:S02]  /*31f0*/  FSETP.NAN.AND P3, PT, R2, R2, PT ;  /* 0x000000020200720b */ /* 0x000fc40003f68000 */
[----:B------:R-:W-:Y:S02]  /*3200*/  @!P2 FSEL R3, R3, -127, P1 ;  /* 0xc2fe00000303a808 */ /* 0x000fe40000800000 */
[----:B------:R-:W-:Y:S02]  /*3210*/  FSETP.GEU.AND P1, PT, R17, 127, PT ;  /* 0x42fe00001100780b */ /* 0x000fe40003f2e000 */
[----:B------:R-:W-:Y:S01]  /*3220*/  FSETP.GEU.AND P2, PT, R3, 127, PT ;  /* 0x42fe00000300780b */ /* 0x000fe20003f4e000 */
[----:B------:R-:W2:Y:S01]  /*3230*/  F2I.S16.TRUNC.NTZ R0, R3 ;  /* 0x0000000300007305 */ /* 0x000ea2000020e900 */
[----:B------:R-:W-:Y:S02]  /*3240*/  @P6 SEL R7, R7, 0x7f, P5 ;  /* 0x0000007f07076807 */ /* 0x000fe40002800000 */
[----:B------:R-:W-:Y:S02]  /*3250*/  FSETP.NAN.AND P6, PT, R17, R17, PT ;  /* 0x000000111100720b */ /* 0x000fe40003fc8000 */
[----:B------:R-:W-:-:S02]  /*3260*/  FSETP.NAN.AND P5, PT, R3, R3, PT ;  /* 0x000000030300720b */ /* 0x000fc40003fa8000 */
[----:B0-----:R-:W-:Y:S02]  /*3270*/  LOP3.LUT R5, R5, 0xffff, RZ, 0xc0, !PT ;  /* 0x0000ffff05057812 */ /* 0x001fe400078ec0ff */
[----:B-1----:R-:W-:Y:S02]  /*3280*/  LOP3.LUT R6, R6, 0xffff, RZ, 0xc0, !PT ;  /* 0x0000ffff06067812 */ /* 0x002fe400078ec0ff */
[----:B------:R-:W-:Y:S02]  /*3290*/  @P4 SEL R5, R5, 0x7f, P3 ;  /* 0x0000007f05054807 */ /* 0x000fe40001800000 */
[----:B------:R-:W-:Y:S02]  /*32a0*/  @P1 SEL R6, R6, 0x7f, P6 ;  /* 0x0000007f06061807 */ /* 0x000fe40003000000 */
[----:B------:R-:W-:Y:S02]  /*32b0*/  IADD3 R2, P1, R10, c[0x0][0x1c0], RZ ;  /* 0x000070000a027a10 */ /* 0x000fe40007f3e0ff */
[----:B--2---:R-:W-:-:S02]  /*32c0*/  LOP3.LUT R0, R0, 0xffff, RZ, 0xc0, !PT ;  /* 0x0000ffff00007812 */ /* 0x004fc400078ec0ff */
[----:B------:R-:W-:Y:S02]  /*32d0*/  PRMT R7, R7, 0x3340, R6 ;  /* 0x0000334007077816 */ /* 0x000fe40000000006 */
[----:B------:R-:W-:Y:S02]  /*32e0*/  @P2 SEL R0, R0, 0x7f, P5 ;  /* 0x0000007f00002807 */ /* 0x000fe40002800000 */
[C---:B------:R-:W-:Y:S02]  /*32f0*/  IADD3 R4, P2, R10.reuse, c[0x0][0x1c8], RZ ;  /* 0x000072000a047a10 */ /* 0x040fe40007f5e0ff */
[----:B------:R-:W-:Y:S02]  /*3300*/  PRMT R0, R5, 0x3340, R0 ;  /* 0x0000334005007816 */ /* 0x000fe40000000000 */
[----:B------:R-:W-:Y:S02]  /*3310*/  IADD3 R6, P3, R10, c[0x0][0x1d0], RZ ;  /* 0x000074000a067a10 */ /* 0x000fe40007f7e0ff */
[----:B------:R-:W-:-:S02]  /*3320*/  IADD3.X R3, R15, c[0x0][0x1c4], RZ, P1, !PT ;  /* 0x000071000f037a10 */ /* 0x000fc40000ffe4ff */
[----:B---3--:R-:W-:Y:S02]  /*3330*/  PRMT R9, R0, 0x5410, R7 ;  /* 0x0000541000097816 */ /* 0x008fe40000000007 */
[C---:B------:R-:W-:Y:S02]  /*3340*/  IADD3.X R5, R15.reuse, c[0x0][0x1cc], RZ, P2, !PT ;  /* 0x000073000f057a10 */ /* 0x040fe400017fe4ff */
[----:B------:R-:W-:Y:S01]  /*3350*/  IADD3.X R7, R15, c[0x0][0x1d4], RZ, P3, !PT ;  /* 0x000075000f077a10 */ /* 0x000fe20001ffe4ff */
[----:B------:R0:W-:Y:S01]  /*3360*/  @P0 STG.E [R2.64], R9 ;  /* 0x0000000902000986 */ /* 0x0001e2000c101904 */
[----:B------:R-:W-:-:S03]  /*3370*/  IADD3 R10, P1, R10, c[0x0][0x1d8], RZ ;  /* 0x000076000a0a7a10 */ /* 0x000fc60007f3e0ff */
[----:B------:R0:W-:Y:S01]  /*3380*/  @P0 STG.E [R4.64], R9 ;  /* 0x0000000904000986 */ /* 0x0001e2000c101904 */
[----:B------:R-:W-:-:S03]  /*3390*/  IADD3.X R11, R15, c[0x0][0x1dc], RZ, P1, !PT ;  /* 0x000077000f0b7a10 */ /* 0x000fc60000ffe4ff */
[----:B------:R0:W-:Y:S01]  /*33a0*/  @P0 STG.E [R6.64], R9 ;  /* 0x0000000906000986 */ /* 0x0001e2000c101904 */
[----:B------:R-:W-:Y:S05]  /*33b0*/  @!P0 EXIT ;  /* 0x000000000000894d */ /* 0x000fea0003800000 */
[----:B------:R-:W-:Y:S01]  /*33c0*/  STG.E [R10.64], R9 ;  /* 0x000000090a007986 */ /* 0x000fe2000c101904 */
[----:B------:R-:W-:Y:S05]  /*33d0*/  EXIT ;  /* 0x000000000000794d */ /* 0x000fea0003800000 */
.L_x_1:
[----:B------:R-:W-:-:S00]  /*33e0*/  BRA `(.L_x_1) ;  /* 0xfffffff000007947 */ /* 0x000fc0000383ffff */
[----:B------:R-:W-:-:S00]  /*33f0*/  NOP ;  /* 0x0000000000007918 */ /* 0x000fc00000000000 */
        /* <DEDUP_REMOVED lines=8> */
.L_x_2:


//--------------------- .nv.global.init           --------------------------
	.section	.nv.global.init,"aw",@progbits
.nv.global.init:
	.type		_$_str,@object
	.size		_$_str,(.L_0 - _$_str)
_$_str:
        /*0000*/ 	.byte	0x5f, 0x5f, 0x43, 0x55, 0x44, 0x41, 0x5f, 0x46, 0x54, 0x5a, 0x00
.L_0:


//--------------------- .nv.shared.triton_red_fused__to_copy_add_amax_amin_clamp_mul_native_layer_norm_reciprocal_1 --------------------------
	.section	.nv.shared.triton_red_fused__to_copy_add_amax_amin_clamp_mul_native_layer_norm_reciprocal_1,"aw",@nobits
	.sectionflags	@""
	.align	16
